def attn_fwd(
    Q,
    K,
    V,
    Out,
    Lse,
    sm_scale,
    stride_qz,
    stride_qh,
    stride_qm,
    stride_qk,
    stride_kz,
    stride_kh,
    stride_kn,
    stride_kk,
    stride_vz,
    stride_vh,
    stride_vn,
    stride_vk,
    stride_oz,
    stride_oh,
    stride_om,
    stride_ok,
    seqlen_q,
    seqlen_k,
    BLOCK_M: tl.constexpr,
    BLOCK_N: tl.constexpr,
    HEAD_DIM: tl.constexpr,
    CAUSAL: tl.constexpr,
):
    start_m = tl.program_id(0)
    off_hz = tl.program_id(1)
    q_off = off_hz * stride_qh
    k_off = off_hz * stride_kh
    v_off = off_hz * stride_vh
    offs_m = start_m * BLOCK_M + tl.arange(0, BLOCK_M)
    offs_d = tl.arange(0, HEAD_DIM)
    offs_n = tl.arange(0, BLOCK_N)
    q_ptrs = Q + q_off + offs_m[:, None] * stride_qm + offs_d[None, :] * stride_qk
    k_ptrs = K + k_off + offs_d[:, None] * stride_kk + offs_n[None, :] * stride_kn
    v_ptrs = V + v_off + offs_n[:, None] * stride_vn + offs_d[None, :] * stride_vk
    m_i = tl.full([BLOCK_M], float("-inf"), dtype=tl.float32)
    l_i = tl.zeros([BLOCK_M], dtype=tl.float32) + 1.0
    acc = tl.zeros([BLOCK_M, HEAD_DIM], dtype=tl.float32)
    q = tl.load(q_ptrs)
    acc, l_i, m_i = _attn_fwd_inner(
        acc,
        l_i,
        m_i,
        q,
        k_ptrs,
        v_ptrs,
        sm_scale,
        stride_kn,
        stride_vn,
        start_m,
        seqlen_k,
        BLOCK_M,
        BLOCK_N,
        HEAD_DIM,
        CAUSAL,
    )
    acc = acc / l_i[:, None]
    lse = m_i + tl.math.log2(l_i) / 1.4426950408889634
    o_ptrs = (
        Out
        + off_hz * stride_oh
        + offs_m[:, None] * stride_om
        + offs_d[None, :] * stride_ok
    )
    tl.store(o_ptrs, acc.to(Out.dtype.element_ty))
    tl.store(Lse + off_hz * seqlen_q + offs_m, lse)

# config = {"BLOCK_M": 128, "BLOCK_N": 16, "HEAD_DIM": 256, "arch": "sm_100", "causal": true, "dtype": "bf16", "num_stages": 2, "num_warps": 8}
# arch = sm_100


// ===== COMPILED SASS (sm_100a) =====

	.target	sm_100a

	.elftype	@"ET_EXEC"


//--------------------- .note.nv.tkinfo           --------------------------
	.section	.note.nv.tkinfo,"",@"SHT_NOTE"
	.sectionflags	@"SHF_NOTE_NV_TKINFO"
	.tkinfo
        /*0018*/ 	.word	0x00000081
        /*0030*/ 	.string	""
        /*0030*/ 	.string	"ptxas-blackwell"
        /*0030*/ 	.string	"Cuda compilation tools, release 12.9, V12.9.86"
        /*0030*/ 	.string	"Build cuda_12.9.r12.9/compiler.36037853_0"
        /*0030*/ 	.string	"-v  -suppress-debug-info  -lineinfo  -arch sm_100a "



//--------------------- .note.nv.cuver            --------------------------
	.section	.note.nv.cuver,"",@"SHT_NOTE"
	.sectionflags	@"SHF_NOTE_NV_CUVER"
        /*0018*/ 	.short	0x0001
        /*001a*/ 	.short	0x0064
        /*001c*/ 	.short	0x0001
        /*001e*/ 	.short	0x0000
        /*0020*/ 	.short	0x0001
        /*0022*/ 	.short	0x0000


//--------------------- .nv.info                  --------------------------
	.section	.nv.info,"",@"SHT_CUDA_INFO"
	.align	4


	//----- nvinfo : EIATTR_REGCOUNT
	.align		4
        /*0000*/ 	.byte	0x04, 0x2f
        /*0002*/ 	.short	(.L_5 - .L_4)
	.align		4
.L_4:
        /*0004*/ 	.word	index@(attn_fwd)
        /*0008*/ 	.word	0x000000fb


	//----- nvinfo : EIATTR_FRAME_SIZE
	.align		4
.L_5:
        /*000c*/ 	.byte	0x04, 0x11
        /*000e*/ 	.short	(.L_7 - .L_6)
	.align		4
.L_6:
        /*0010*/ 	.word	index@($__internal_2_$__cuda_sm10x_tcgen05_guardrail_trap_unallocated_columns_being_dealloced)
        /*0014*/ 	.word	0x00000000


	//----- nvinfo : EIATTR_FRAME_SIZE
	.align		4
.L_7:
        /*0018*/ 	.byte	0x04, 0x11
        /*001a*/ 	.short	(.L_9 - .L_8)
	.align		4
.L_8:
        /*001c*/ 	.word	index@($__internal_1_$__cuda_sm10x_tcgen05_guardrail_trap_phase_invalid_during_alloc)
        /*0020*/ 	.word	0x00000000


	//----- nvinfo : EIATTR_FRAME_SIZE
	.align		4
.L_9:
        /*0024*/ 	.byte	0x04, 0x11
        /*0026*/ 	.short	(.L_11 - .L_10)
	.align		4
.L_10:
        /*0028*/ 	.word	index@($__internal_0_$__cuda_sm10x_tcgen05_guardrail_trap_col_being_dealloced_not_returned_by_alloc)
        /*002c*/ 	.word	0x00000000


	//----- nvinfo : EIATTR_FRAME_SIZE
	.align		4
.L_11:
        /*0030*/ 	.byte	0x04, 0x11
        /*0032*/ 	.short	(.L_13 - .L_12)
	.align		4
.L_12:
        /*0034*/ 	.word	index@(attn_fwd)
        /*0038*/ 	.word	0x00000000


	//----- nvinfo : EIATTR_MIN_STACK_SIZE
	.align		4
.L_13:
        /*003c*/ 	.byte	0x04, 0x12
        /*003e*/ 	.short	(.L_15 - .L_14)
	.align		4
.L_14:
        /*0040*/ 	.word	index@(attn_fwd)
        /*0044*/ 	.word	0x00000000
.L_15:


//--------------------- .nv.info.attn_fwd         --------------------------
	.section	.nv.info.attn_fwd,"",@"SHT_CUDA_INFO"
	.sectionflags	@""
	.align	4


	//----- nvinfo : EIATTR_CUDA_API_VERSION
	.align		4
        /*0000*/ 	.byte	0x04, 0x37
        /*0002*/ 	.short	(.L_17 - .L_16)
.L_16:
        /*0004*/ 	.word	0x00000081


	//----- nvinfo : EIATTR_KPARAM_INFO
	.align		4
.L_17:
        /*0008*/ 	.byte	0x04, 0x17
        /*000a*/ 	.short	(.L_19 - .L_18)
.L_18:
        /*000c*/ 	.word	0x00000000
        /*0010*/ 	.short	0x0019
        /*0012*/ 	.short	0x0080
        /*0014*/ 	.byte	0x00, 0xf4, 0x21, 0x00


	//----- nvinfo : EIATTR_KPARAM_INFO
	.align		4
.L_19:
        /*0018*/ 	.byte	0x04, 0x17
        /*001a*/ 	.short	(.L_21 - .L_20)
.L_20:
        /*001c*/ 	.word	0x00000000
        /*0020*/ 	.short	0x0018
        /*0022*/ 	.short	0x0078
        /*0024*/ 	.byte	0x00, 0xf4, 0x21, 0x00


	//----- nvinfo : EIATTR_KPARAM_INFO
	.align		4
.L_21:
        /*0028*/ 	.byte	0x04, 0x17
        /*002a*/ 	.short	(.L_23 - .L_22)
.L_22:
        /*002c*/ 	.word	0x00000000
        /*0030*/ 	.short	0x0017
        /*0032*/ 	.short	0x0070
        /*0034*/ 	.byte	0x00, 0xf0, 0x11, 0x00


	//----- nvinfo : EIATTR_KPARAM_INFO
	.align		4
.L_23:
        /*0038*/ 	.byte	0x04, 0x17
        /*003a*/ 	.short	(.L_25 - .L_24)
.L_24:
        /*003c*/ 	.word	0x00000000
        /*0040*/ 	.short	0x0016
        /*0042*/ 	.short	0x006c
        /*0044*/ 	.byte	0x00, 0xf0, 0x11, 0x00


	//----- nvinfo : EIATTR_KPARAM_INFO
	.align		4
.L_25:
        /*0048*/ 	.byte	0x04, 0x17
        /*004a*/ 	.short	(.L_27 - .L_26)
.L_26:
        /*004c*/ 	.word	0x00000000
        /*0050*/ 	.short	0x0015
        /*0052*/ 	.short	0x0068
        /*0054*/ 	.byte	0x00, 0xf0, 0x11, 0x00


	//----- nvinfo : EIATTR_KPARAM_INFO
	.align		4
.L_27:
        /*0058*/ 	.byte	0x04, 0x17
        /*005a*/ 	.short	(.L_29 - .L_28)
.L_28:
        /*005c*/ 	.word	0x00000000
        /*0060*/ 	.short	0x0014
        /*0062*/ 	.short	0x0064
        /*0064*/ 	.byte	0x00, 0xf0, 0x11, 0x00


	//----- nvinfo : EIATTR_KPARAM_INFO
	.align		4
.L_29:
        /*0068*/ 	.byte	0x04, 0x17
        /*006a*/ 	.short	(.L_31 - .L_30)
.L_30:
        /*006c*/ 	.word	0x00000000
        /*0070*/ 	.short	0x0013
        /*0072*/ 	.short	0x0060
        /*0074*/ 	.byte	0x00, 0xf0, 0x11, 0x00


	//----- nvinfo : EIATTR_KPARAM_INFO
	.align		4
.L_31:
        /*0078*/ 	.byte	0x04, 0x17
        /*007a*/ 	.short	(.L_33 - .L_32)
.L_32:
        /*007c*/ 	.word	0x00000000
        /*0080*/ 	.short	0x0012
        /*0082*/ 	.short	0x005c
        /*0084*/ 	.byte	0x00, 0xf0, 0x11, 0x00


	//----- nvinfo : EIATTR_KPARAM_INFO
	.align		4
.L_33:
        /*0088*/ 	.byte	0x04, 0x17
        /*008a*/ 	.short	(.L_35 - .L_34)
.L_34:
        /*008c*/ 	.word	0x00000000
        /*0090*/ 	.short	0x0011
        /*0092*/ 	.short	0x0058
        /*0094*/ 	.byte	0x00, 0xf0, 0x11, 0x00


	//----- nvinfo : EIATTR_KPARAM_INFO
	.align		4
.L_35:
        /*0098*/ 	.byte	0x04, 0x17
        /*009a*/ 	.short	(.L_37 - .L_36)
.L_36:
        /*009c*/ 	.word	0x00000000
        /*00a0*/ 	.short	0x0010
        /*00a2*/ 	.short	0x0054
        /*00a4*/ 	.byte	0x00, 0xf0, 0x11, 0x00


	//----- nvinfo : EIATTR_KPARAM_INFO
	.align		4
.L_37:
        /*00a8*/ 	.byte	0x04, 0x17
        /*00aa*/ 	.short	(.L_39 - .L_38)
.L_38:
        /*00ac*/ 	.word	0x00000000
        /*00b0*/ 	.short	0x000f
        /*00b2*/ 	.short	0x0050
        /*00b4*/ 	.byte	0x00, 0xf0, 0x11, 0x00


	//----- nvinfo : EIATTR_KPARAM_INFO
	.align		4
.L_39:
        /*00b8*/ 	.byte	0x04, 0x17
        /*00ba*/ 	.short	(.L_41 - .L_40)
.L_40:
        /*00bc*/ 	.word	0x00000000
        /*00c0*/ 	.short	0x000e
        /*00c2*/ 	.short	0x004c
        /*00c4*/ 	.byte	0x00, 0xf0, 0x11, 0x00


	//----- nvinfo : EIATTR_KPARAM_INFO
	.align		4
.L_41:
        /*00c8*/ 	.byte	0x04, 0x17
        /*00ca*/ 	.short	(.L_43 - .L_42)
.L_42:
        /*00cc*/ 	.word	0x00000000
        /*00d0*/ 	.short	0x000d
        /*00d2*/ 	.short	0x0048
        /*00d4*/ 	.byte	0x00, 0xf0, 0x11, 0x00


	//----- nvinfo : EIATTR_KPARAM_INFO
	.align		4
.L_43:
        /*00d8*/ 	.byte	0x04, 0x17
        /*00da*/ 	.short	(.L_45 - .L_44)
.L_44:
        /*00dc*/ 	.word	0x00000000
        /*00e0*/ 	.short	0x000c
        /*00e2*/ 	.short	0x0044
        /*00e4*/ 	.byte	0x00, 0xf0, 0x11, 0x00


	//----- nvinfo : EIATTR_KPARAM_INFO
	.align		4
.L_45:
        /*00e8*/ 	.byte	0x04, 0x17
        /*00ea*/ 	.short	(.L_47 - .L_46)
.L_46:
        /*00ec*/ 	.word	0x00000000
        /*00f0*/ 	.short	0x000b
        /*00f2*/ 	.short	0x0040
        /*00f4*/ 	.byte	0x00, 0xf0, 0x11, 0x00


	//----- nvinfo : EIATTR_KPARAM_INFO
	.align		4
.L_47:
        /*00f8*/ 	.byte	0x04, 0x17
        /*00fa*/ 	.short	(.L_49 - .L_48)
.L_48:
        /*00fc*/ 	.word	0x00000000
        /*0100*/ 	.short	0x000a
        /*0102*/ 	.short	0x003c
        /*0104*/ 	.byte	0x00, 0xf0, 0x11, 0x00


	//----- nvinfo : EIATTR_KPARAM_INFO
	.align		4
.L_49:
        /*0108*/ 	.byte	0x04, 0x17
        /*010a*/ 	.short	(.L_51 - .L_50)
.L_50:
        /*010c*/ 	.word	0x00000000
        /*0110*/ 	.short	0x0009
        /*0112*/ 	.short	0x0038
        /*0114*/ 	.byte	0x00, 0xf0, 0x11, 0x00


	//----- nvinfo : EIATTR_KPARAM_INFO
	.align		4
.L_51:
        /*0118*/ 	.byte	0x04, 0x17
        /*011a*/ 	.short	(.L_53 - .L_52)
.L_52:
        /*011c*/ 	.word	0x00000000
        /*0120*/ 	.short	0x0008
        /*0122*/ 	.short	0x0034
        /*0124*/ 	.byte	0x00, 0xf0, 0x11, 0x00


	//----- nvinfo : EIATTR_KPARAM_INFO
	.align		4
.L_53:
        /*0128*/ 	.byte	0x04, 0x17
        /*012a*/ 	.short	(.L_55 - .L_54)
.L_54:
        /*012c*/ 	.word	0x00000000
        /*0130*/ 	.short	0x0007
        /*0132*/ 	.short	0x0030
        /*0134*/ 	.byte	0x00, 0xf0, 0x11, 0x00


	//----- nvinfo : EIATTR_KPARAM_INFO
	.align		4
.L_55:
        /*0138*/ 	.byte	0x04, 0x17
        /*013a*/ 	.short	(.L_57 - .L_56)
.L_56:
        /*013c*/ 	.word	0x00000000
        /*0140*/ 	.short	0x0006
        /*0142*/ 	.short	0x002c
        /*0144*/ 	.byte	0x00, 0xf0, 0x11, 0x00


	//----- nvinfo : EIATTR_KPARAM_INFO
	.align		4
.L_57:
        /*0148*/ 	.byte	0x04, 0x17
        /*014a*/ 	.short	(.L_59 - .L_58)
.L_58:
        /*014c*/ 	.word	0x00000000
        /*0150*/ 	.short	0x0005
        /*0152*/ 	.short	0x0028
        /*0154*/ 	.byte	0x00, 0xf0, 0x11, 0x00


	//----- nvinfo : EIATTR_KPARAM_INFO
	.align		4
.L_59:
        /*0158*/ 	.byte	0x04, 0x17
        /*015a*/ 	.short	(.L_61 - .L_60)
.L_60:
        /*015c*/ 	.word	0x00000000
        /*0160*/ 	.short	0x0004
        /*0162*/ 	.short	0x0020
        /*0164*/ 	.byte	0x00, 0xf4, 0x21, 0x00


	//----- nvinfo : EIATTR_KPARAM_INFO
	.align		4
.L_61:
        /*0168*/ 	.byte	0x04, 0x17
        /*016a*/ 	.short	(.L_63 - .L_62)
.L_62:
        /*016c*/ 	.word	0x00000000
        /*0170*/ 	.short	0x0003
        /*0172*/ 	.short	0x0018
        /*0174*/ 	.byte	0x00, 0xf4, 0x21, 0x00


	//----- nvinfo : EIATTR_KPARAM_INFO
	.align		4
.L_63:
        /*0178*/ 	.byte	0x04, 0x17
        /*017a*/ 	.short	(.L_65 - .L_64)
.L_64:
        /*017c*/ 	.word	0x00000000
        /*0180*/ 	.short	0x0002
        /*0182*/ 	.short	0x0010
        /*0184*/ 	.byte	0x00, 0xf4, 0x21, 0x00


	//----- nvinfo : EIATTR_KPARAM_INFO
	.align		4
.L_65:
        /*0188*/ 	.byte	0x04, 0x17
        /*018a*/ 	.short	(.L_67 - .L_66)
.L_66:
        /*018c*/ 	.word	0x00000000
        /*0190*/ 	.short	0x0001
        /*0192*/ 	.short	0x0008
        /*0194*/ 	.byte	0x00, 0xf4, 0x21, 0x00


	//----- nvinfo : EIATTR_KPARAM_INFO
	.align		4
.L_67:
        /*0198*/ 	.byte	0x04, 0x17
        /*019a*/ 	.short	(.L_69 - .L_68)
.L_68:
        /*019c*/ 	.word	0x00000000
        /*01a0*/ 	.short	0x0000
        /*01a2*/ 	.short	0x0000
        /*01a4*/ 	.byte	0x00, 0xf4, 0x21, 0x00


	//----- nvinfo : EIATTR_AT_ENTRY_FRAGMENTS
	.align		4
.L_69:
        /*01a8*/ 	.byte	0x04, 0x4f
        /*01aa*/ 	.short	(.L_71 - .L_70)


	//   ....[0]....
.L_70:
        /*01ac*/ 	.word	0x00000004


	//----- nvinfo : EIATTR_RESERVED_SMEM_USED
	.align		4
.L_71:
        /*01b0*/ 	.byte	0x01, 0x41
	.zero		2


	//----- nvinfo : EIATTR_SPARSE_MMA_MASK
	.align		4
        /*01b4*/ 	.byte	0x03, 0x50
        /*01b6*/ 	.short	0x0000


	//----- nvinfo : EIATTR_TCGEN05_1CTA_USED
	.align		4
        /*01b8*/ 	.byte	0x01, 0x51
	.zero		2


	//----- nvinfo : EIATTR_MAXREG_COUNT
	.align		4
        /*01bc*/ 	.byte	0x03, 0x1b
        /*01be*/ 	.short	0x00ff


	//----- nvinfo : EIATTR_NUM_BARRIERS
	.align		4
        /*01c0*/ 	.byte	0x02, 0x4c
        /*01c2*/ 	.byte	0x01
	.zero		1


	//----- nvinfo : EIATTR_INT_WARP_WIDE_INSTR_OFFSETS
	.align		4
        /*01c4*/ 	.byte	0x04, 0x31
        /*01c6*/ 	.short	(.L_73 - .L_72)


	//   ....[0]....
.L_72:
        /*01c8*/ 	.word	0x000026c0


	//   ....[1]....
        /*01cc*/ 	.word	0x000026e0


	//   ....[2]....
        /*01d0*/ 	.word	0x00003710


	//   ....[3]....
        /*01d4*/ 	.word	0x00003800


	//   ....[4]....
        /*01d8*/ 	.word	0x00005ff0


	//   ....[5]....
        /*01dc*/ 	.word	0x0000c370


	//   ....[6]....
        /*01e0*/ 	.word	0x0000c3c0


	//----- nvinfo : EIATTR_COOP_GROUP_MASK_REGIDS
	.align		4
.L_73:
        /*01e4*/ 	.byte	0x04, 0x29
        /*01e6*/ 	.short	(.L_75 - .L_74)


	//   ....[0]....
.L_74:
        /*01e8*/ 	.word	0xffffffff


	//   ....[1]....
        /*01ec*/ 	.word	0xffffffff


	//   ....[2]....
        /*01f0*/ 	.word	0xffffffff


	//   ....[3]....
        /*01f4*/ 	.word	0xffffffff


	//   ....[4]....
        /*01f8*/ 	.word	0xffffffff


	//   ....[5]....
        /*01fc*/ 	.word	0xffffffff


	//   ....[6]....
        /*0200*/ 	.word	0xffffffff


	//   ....[7]....
        /*0204*/ 	.word	0xffffffff


	//----- nvinfo : EIATTR_COOP_GROUP_INSTR_OFFSETS
	.align		4
.L_75:
        /*0208*/ 	.byte	0x04, 0x28
        /*020a*/ 	.short	(.L_77 - .L_76)


	//   ....[0]....
.L_76:
        /*020c*/ 	.word	0x00000060


	//   ....[1]....
        /*0210*/ 	.word	0x00000320


	//   ....[2]....
        /*0214*/ 	.word	0x000043d0


	//   ....[3]....
        /*0218*/ 	.word	0x00004e50


	//   ....[4]....
        /*021c*/ 	.word	0x00006830


	//   ....[5]....
        /*0220*/ 	.word	0x00006ae0


	//   ....[6]....
        /*0224*/ 	.word	0x0000c200


	//   ....[7]....
        /*0228*/ 	.word	0x0000c470


	//----- nvinfo : EIATTR_VRC_CTA_INIT_COUNT
	.align		4
.L_77:
        /*022c*/ 	.byte	0x02, 0x4a
        /*022e*/ 	.byte	0x80
	.zero		1


	//----- nvinfo : EIATTR_MBARRIER_INSTR_OFFSETS
	.align		4
        /*0230*/ 	.byte	0x04, 0x39
        /*0232*/ 	.short	(.L_79 - .L_78)


	//   ....[0]....
.L_78:
        /*0234*/ 	.word	0x00003280
        /*0238*/ 	.word	0x000000ff
        /*023c*/ 	.word	0x00016000
        /*0240*/ 	.short	0x0100
        /*0242*/ 	.byte	0x04
	.zero		1


	//   ....[1]....
        /*0244*/ 	.word	0x00003770
        /*0248*/ 	.word	0x000000ff
        /*024c*/ 	.word	0x00016008
        /*0250*/ 	.short	0x0100
        /*0252*/ 	.byte	0x04
	.zero		1


	//   ....[2]....
        /*0254*/ 	.word	0x00003970
        /*0258*/ 	.word	0x000000ff
        /*025c*/ 	.word	0x00012000
        /*0260*/ 	.short	0x0100
        /*0262*/ 	.byte	0x04
	.zero		1


	//   ....[3]....
        /*0264*/ 	.word	0x00003f80
        /*0268*/ 	.word	0x000000ff
        /*026c*/ 	.word	0x00012000
        /*0270*/ 	.short	0x010a
        /*0272*/ 	.byte	0x04
	.zero		1


	//   ....[4]....
        /*0274*/ 	.word	0x00004670
        /*0278*/ 	.word	0x000000ff
        /*027c*/ 	.word	0x00012000
        /*0280*/ 	.short	0x0108
        /*0282*/ 	.byte	0x04
	.zero		1


	//   ....[5]....
        /*0284*/ 	.word	0x00006130
        /*0288*/ 	.word	0x000000ff
        /*028c*/ 	.word	0x00016010
        /*0290*/ 	.short	0x0100
        /*0292*/ 	.byte	0x04
	.zero		1


	//   ....[6]....
        /*0294*/ 	.word	0x00006470
        /*0298*/ 	.word	0x000000ff
        /*029c*/ 	.word	0x00016010
        /*02a0*/ 	.short	0x010a
        /*02a2*/ 	.byte	0x04
	.zero		1


	//   ....[7]....
        /*02a4*/ 	.word	0x000065f0
        /*02a8*/ 	.word	0x000000ff
        /*02ac*/ 	.word	0x00016010
        /*02b0*/ 	.short	0x0108
        /*02b2*/ 	.byte	0x04
	.zero		1


	//   ....[8]....
        /*02b4*/ 	.word	0x00006a30
        /*02b8*/ 	.word	0x000000ea
        /*02bc*/ 	.word	0x00000000
        /*02c0*/ 	.short	0x010a
        /*02c2*/ 	.byte	0xff
	.zero		1


	//   ....[9]....
        /*02c4*/ 	.word	0x00007940
        /*02c8*/ 	.word	0x000000ea
        /*02cc*/ 	.word	0x00000000
        /*02d0*/ 	.short	0x010a
        /*02d2*/ 	.byte	0xff
	.zero		1


	//   ....[10]....
        /*02d4*/ 	.word	0x000079f0
        /*02d8*/ 	.word	0x000000ff
        /*02dc*/ 	.word	0x00016000
        /*02e0*/ 	.short	0x0108
        /*02e2*/ 	.byte	0x04
	.zero		1


	//   ....[11]....
        /*02e4*/ 	.word	0x00007a10
        /*02e8*/ 	.word	0x000000ff
        /*02ec*/ 	.word	0x00016008
        /*02f0*/ 	.short	0x0108
        /*02f2*/ 	.byte	0x04
	.zero		1


	//   ....[12]....
        /*02f4*/ 	.word	0x0000c490
        /*02f8*/ 	.word	0x000000ff
        /*02fc*/ 	.word	0x00012000
        /*0300*/ 	.short	0x010a
        /*0302*/ 	.byte	0x04
	.zero		1


	//   ....[13]....
        /*0304*/ 	.word	0x0000c4c0
        /*0308*/ 	.word	0x000000ff
        /*030c*/ 	.word	0x00016010
        /*0310*/ 	.short	0x010a
        /*0312*/ 	.byte	0x04
	.zero		1


	//   ....[14]....
        /*0314*/ 	.word	0x0000c4f0
        /*0318*/ 	.word	0x000000ea
        /*031c*/ 	.word	0x00000000
        /*0320*/ 	.short	0x010a
        /*0322*/ 	.byte	0xff
	.zero		1


	//   ....[15]....
        /*0324*/ 	.word	0x0000c520
        /*0328*/ 	.word	0x000000ea
        /*032c*/ 	.word	0x00000000
        /*0330*/ 	.short	0x010a
        /*0332*/ 	.byte	0xff
	.zero		1


	//----- nvinfo : EIATTR_NUM_MBARRIERS
	.align		4
.L_79:
        /*0334*/ 	.byte	0x03, 0x38
        /*0336*/ 	.short	0xffff


	//----- nvinfo : EIATTR_EXIT_INSTR_OFFSETS
	.align		4
        /*0338*/ 	.byte	0x04, 0x1c
        /*033a*/ 	.short	(.L_81 - .L_80)


	//   ....[0]....
.L_80:
        /*033c*/ 	.word	0x0000c480


	//----- nvinfo : EIATTR_REQNTID
	.align		4
.L_81:
        /*0340*/ 	.byte	0x04, 0x10
        /*0342*/ 	.short	(.L_83 - .L_82)
.L_82:
        /*0344*/ 	.word	0x00000100
        /*0348*/ 	.word	0x00000001
        /*034c*/ 	.word	0x00000001


	//----- nvinfo : EIATTR_CRS_STACK_SIZE
	.align		4
.L_83:
        /*0350*/ 	.byte	0x04, 0x1e
        /*0352*/ 	.short	(.L_85 - .L_84)
.L_84:
        /*0354*/ 	.word	0x00000000


	//----- nvinfo : EIATTR_CBANK_PARAM_SIZE
	.align		4
.L_85:
        /*0358*/ 	.byte	0x03, 0x19
        /*035a*/ 	.short	0x0088


	//----- nvinfo : EIATTR_PARAM_CBANK
	.align		4
        /*035c*/ 	.byte	0x04, 0x0a
        /*035e*/ 	.short	(.L_87 - .L_86)
	.align		4
.L_86:
        /*0360*/ 	.word	index@(.nv.constant0.attn_fwd)
        /*0364*/ 	.short	0x0380
        /*0366*/ 	.short	0x0088


	//----- nvinfo : EIATTR_SW_WAR
	.align		4
.L_87:
        /*0368*/ 	.byte	0x04, 0x36
        /*036a*/ 	.short	(.L_89 - .L_88)
.L_88:
        /*036c*/ 	.word	0x00000008
.L_89:


//--------------------- .nv.compat                --------------------------
	.section	.nv.compat,"",@"SHT_CUDA_COMPAT_INFO"
	.align	4
        /*0000*/ 	.byte	0x02, 0x02, 0x02, 0x00, 0x02, 0x05, 0x05, 0x00, 0x02, 0x03, 0x00, 0x00, 0x02, 0x06, 0x01, 0x00


//--------------------- .nv.callgraph             --------------------------
	.section	.nv.callgraph,"",@"SHT_CUDA_CALLGRAPH"
	.align	4
	.sectionentsize	8
	.align		4
        /*0000*/ 	.word	0x00000000
	.align		4
        /*0004*/ 	.word	0xffffffff
	.align		4
        /*0008*/ 	.word	0x00000000
	.align		4
        /*000c*/ 	.word	0xfffffffe
	.align		4
        /*0010*/ 	.word	0x00000000
	.align		4
        /*0014*/ 	.word	0xfffffffd
	.align		4
        /*0018*/ 	.word	0x00000000
	.align		4
        /*001c*/ 	.word	0xfffffffc


//--------------------- .nv.constant4             --------------------------
	.section	.nv.constant4,"a",@progbits
	.align	8
	.align		8
.nv.constant4:
        /*0000*/ 	.dword	_$_str


//--------------------- .text.attn_fwd            --------------------------
	.section	.text.attn_fwd,"ax",@progbits
	.align	128
        .global         attn_fwd
        .type           attn_fwd,@function
        .size           attn_fwd,(.L_x_31 - attn_fwd)
        .other          attn_fwd,@"STO_CUDA_ENTRY STV_DEFAULT"
attn_fwd:
.text.attn_fwd:
[----:B------:R-:W0:Y:S01]  /*0000*/  LDC R1, c[0x0][0x37c] ;  /* 0x0000df00ff017b82 */ /* 0x000e220000000800 */
[----:B------:R-:W1:Y:S02]  /*0010*/  S2R R0, SR_TID.X ;  /* 0x0000000000007919 */ /* 0x000e640000002100 */
[----:B-1----:R-:W-:-:S13]  /*0020*/  ISETP.GE.U32.AND P0, PT, R0, 0x20, PT ;  /* 0x000000200000780c */ /* 0x002fda0003f06070 */
[----:B------:R-:W-:Y:S02]  /*0030*/  VOTEU.ANY UP0, P0 ;  /* 0x0000000000ff7886 */ /* 0x000fe40000000100 */
[----:B0-----:R-:W-:Y:S05]  /*0040*/  BRA.U UP0, `(.L_x_0) ;  /* 0x0000000100b87547 */ /* 0x001fea000b800000 */
[----:B------:R-:W0:Y:S01]  /*0050*/  S2UR UR6, SR_CgaCtaId ;  /* 0x00000000000679c3 */ /* 0x000e220000008800 */
[----:B------:R-:W-:Y:S01]  /*0060*/  NOP ;  /* 0x0000000000007918 */ /* 0x000fe20000000000 */
[----:B------:R-:W-:Y:S02]  /*0070*/  UMOV UR4, 0x40 ;  /* 0x0000004000047882 */ /* 0x000fe40000000000 */
[----:B0-----:R-:W-:-:S09]  /*0080*/  ULEA UR4, UR6, UR4, 0x18 ;  /* 0x0000000406047291 */ /* 0x001fd2000f8ec0ff */
[----:B------:R-:W0:Y:S01]  /*0090*/  LDS.U8 R2, [UR4] ;  /* 0x00000004ff027984 */ /* 0x000e220008000000 */
[----:B------:R-:W-:Y:S02]  /*00a0*/  UMOV UR4, 0x400 ;  /* 0x0000040000047882 */ /* 0x000fe40000000000 */
[----:B------:R-:W-:Y:S01]  /*00b0*/  ULEA UR4, UR6, UR4, 0x18 ;  /* 0x0000000406047291 */ /* 0x000fe2000f8ec0ff */
[----:B0-----:R-:W-:-:S13]  /*00c0*/  ISETP.NE.AND P0, PT, R2, RZ, PT ;  /* 0x000000ff0200720c */ /* 0x001fda0003f05270 */
[----:B------:R-:W-:Y:S05]  /*00d0*/  @P0 BRA `(.L_x_1) ;  /* 0x00000000007c0947 */ /* 0x000fea0003800000 */
[----:B------:R-:W-:-:S13]  /*00e0*/  ELECT P0, URZ, PT ;  /* 0x0000000000ff782f */ /* 0x000fda0003800000 */
[----:B------:R-:W-:Y:S05]  /*00f0*/  @!P0 BRA `(.L_x_2) ;  /* 0x0000000000848947 */ /* 0x000fea0003800000 */
[----:B------:R-:W-:Y:S01]  /*0100*/  UMOV UR5, 0x10 ;  /* 0x0000001000057882 */ /* 0x000fe20000000000 */
[----:B------:R-:W-:Y:S02]  /*0110*/  IMAD.MOV.U32 R5, RZ, RZ, 0x1 ;  /* 0x00000001ff057424 */ /* 0x000fe400078e00ff */
[----:B------:R-:W-:Y:S02]  /*0120*/  IMAD.MOV.U32 R3, RZ, RZ, 0xffff ;  /* 0x0000ffffff037424 */ /* 0x000fe400078e00ff */
[----:B------:R-:W-:Y:S04]  /*0130*/  DEPBAR.LE SB0, 0x36 ;  /* 0x00008d800000791a */ /* 0x000fe80000000000 */
[----:B------:R-:W0:Y:S02]  /*0140*/  UTCATOMSWS.FIND_AND_SET.ALIGN UP1, UR5, UR5 ;  /* 0x00000005000575e3 */ /* 0x000e240008020800 */
[----:B0-----:R-:W-:-:S04]  /*0150*/  PLOP3.LUT P0, PT, PT, PT, UP1, 0x80, 0x8 ;  /* 0x000000000008781c */ /* 0x001fc80003f0f018 */
[----:B------:R-:W-:-:S04]  /*0160*/  SEL R2, RZ, 0xffffffff, !P0 ;  /* 0xffffffffff027807 */ /* 0x000fc80004000000 */
[----:B------:R-:W-:Y:S01]  /*0170*/  ISETP.NE.AND P0, PT, R2, RZ, PT ;  /* 0x000000ff0200720c */ /* 0x000fe20003f05270 */
[----:B------:R-:W-:-:S12]  /*0180*/  IMAD.U32 R2, RZ, RZ, UR5 ;  /* 0x00000005ff027e24 */ /* 0x000fd8000f8e00ff */
[----:B------:R-:W-:Y:S05]  /*0190*/  @P0 BRA `(.L_x_3) ;  /* 0x0000000000240947 */ /* 0x000fea0003800000 */
.L_x_4:
[----:B------:R-:W-:Y:S05]  /*01a0*/  NANOSLEEP 0x64 ;  /* 0x000000640000795d */ /* 0x000fea0003800000 */
[----:B------:R-:W-:-:S05]  /*01b0*/  UMOV UR5, 0x10 ;  /* 0x0000001000057882 */ /* 0x000fca0000000000 */
[----:B------:R-:W-:Y:S04]  /*01c0*/  DEPBAR.LE SB0, 0x36 ;  /* 0x00008d800000791a */ /* 0x000fe80000000000 */
[----:B------:R-:W0:Y:S02]  /*01d0*/  UTCATOMSWS.FIND_AND_SET.ALIGN UP1, UR5, UR5 ;  /* 0x00000005000575e3 */ /* 0x000e240008020800 */
[----:B0-----:R-:W-:-:S04]  /*01e0*/  PLOP3.LUT P0, PT, PT, PT, UP1, 0x80, 0x8 ;  /* 0x000000000008781c */ /* 0x001fc80003f0f018 */
[----:B------:R-:W-:-:S04]  /*01f0*/  SEL R2, RZ, 0xffffffff, !P0 ;  /* 0xffffffffff027807 */ /* 0x000fc80004000000 */
[----:B------:R-:W-:Y:S02]  /*0200*/  ISETP.NE.AND P0, PT, R2, RZ, PT ;  /* 0x000000ff0200720c */ /* 0x000fe40003f05270 */
[----:B------:R-:W-:-:S11]  /*0210*/  MOV R2, UR5 ;  /* 0x0000000500027c02 */ /* 0x000fd60008000f00 */
[----:B------:R-:W-:Y:S05]  /*0220*/  @!P0 BRA `(.L_x_4) ;  /* 0xfffffffc00dc8947 */ /* 0x000fea000383ffff */
.L_x_3:
[C---:B------:R-:W-:Y:S01]  /*0230*/  VIADD R4, R2.reuse, 0x10 ;  /* 0x0000001002047836 */ /* 0x040fe20000000000 */
[----:B------:R-:W-:Y:S01]  /*0240*/  UMOV UR5, 0x50 ;  /* 0x0000005000057882 */ /* 0x000fe20000000000 */
[----:B------:R-:W-:Y:S01]  /*0250*/  SHF.L.U32 R3, R3, R2, RZ ;  /* 0x0000000203037219 */ /* 0x000fe200000006ff */
[----:B------:R-:W-:Y:S01]  /*0260*/  ULEA UR5, UR6, UR5, 0x18 ;  /* 0x0000000506057291 */ /* 0x000fe2000f8ec0ff */
[----:B------:R-:W-:Y:S01]  /*0270*/  IMAD.SHL.U32 R2, R2, 0x20, RZ ;  /* 0x0000002002027824 */ /* 0x000fe200078e00ff */
[----:B------:R-:W-:-:S04]  /*0280*/  SHF.L.U32 R4, R5, R4, RZ ;  /* 0x0000000405047219 */ /* 0x000fc800000006ff */
[----:B------:R-:W-:-:S05]  /*0290*/  LOP3.LUT R3, R4, R3, RZ, 0xfc, !PT ;  /* 0x0000000304037212 */ /* 0x000fca00078efcff */
[----:B------:R0:W-:Y:S04]  /*02a0*/  ATOMS.OR RZ, [UR5], R3 ;  /* 0x00000003ffff798c */ /* 0x0001e8000b000005 */
[----:B------:R0:W-:Y:S01]  /*02b0*/  STS [UR4], R2 ;  /* 0x00000002ff007988 */ /* 0x0001e20008000804 */
[----:B------:R-:W-:Y:S05]  /*02c0*/  BRA `(.L_x_2) ;  /* 0x0000000000107947 */ /* 0x000fea0003800000 */
.L_x_1:
[----:B------:R-:W-:Y:S01]  /*02d0*/  IMAD.MOV.U32 R3, RZ, RZ, -0x1 ;  /* 0xffffffffff037424 */ /* 0x000fe200078e00ff */
[----:B------:R-:W-:-:S04]  /*02e0*/  MOV R2, 0x310 ;  /* 0x0000031000027802 */ /* 0x000fc80000000f00 */
[----:B------:R0:W-:Y:S03]  /*02f0*/  STS [UR4], R3 ;  /* 0x00000003ff007988 */ /* 0x0001e60008000804 */
[----:B0-----:R-:W-:Y:S05]  /*0300*/  CALL.REL.NOINC `($__internal_1_$__cuda_sm10x_tcgen05_guardrail_trap_phase_invalid_during_alloc) ;  /* 0x000000c0009c7944 */ /* 0x001fea0003c00000 */
.L_x_2:
[----:B------:R-:W-:Y:S05]  /*0310*/  WARPSYNC.ALL ;  /* 0x0000000000007948 */ /* 0x000fea0003800000 */
[----:B------:R-:W-:Y:S01]  /*0320*/  NOP ;  /* 0x0000000000007918 */ /* 0x000fe20000000000 */
.L_x_0:
[----:B------:R-:W1:Y:S01]  /*0330*/  S2R R155, SR_CTAID.X ;  /* 0x00000000009b7919 */ /* 0x000e620000002500 */
[----:B------:R-:W2:Y:S01]  /*0340*/  S2UR UR4, SR_CTAID.Y ;  /* 0x00000000000479c3 */ /* 0x000ea20000002600 */
[----:B------:R-:W2:Y:S01]  /*0350*/  LDCU.64 UR6, c[0x0][0x3b0] ;  /* 0x00007600ff0677ac */ /* 0x000ea20008000a00 */
[----:B0-----:R-:W-:Y:S01]  /*0360*/  SHF.R.U32.HI R2, RZ, 0x7, R0 ;  /* 0x00000007ff027819 */ /* 0x001fe20000011600 */
[----:B------:R-:W0:Y:S03]  /*0370*/  LDCU.64 UR12, c[0x0][0x358] ;  /* 0x00006b00ff0c77ac */ /* 0x000e260008000a00 */
[----:B------:R-:W-:Y:S02]  /*0380*/  SGXT.U32 R2, R2, 0x1 ;  /* 0x000000010202781a */ /* 0x000fe40000000000 */
[----:B------:R-:W3:Y:S08]  /*0390*/  LDC.64 R10, c[0x0][0x380] ;  /* 0x0000e000ff0a7b82 */ /* 0x000ef00000000a00 */
[----:B------:R-:W4:Y:S08]  /*03a0*/  LDC R9, c[0x0][0x3b8] ;  /* 0x0000ee00ff097b82 */ /* 0x000f300000000800 */
[----:B------:R-:W0:Y:S01]  /*03b0*/  S2UR UR8, SR_CgaCtaId ;  /* 0x00000000000879c3 */ /* 0x000e220000008800 */
[----:B--2---:R-:W-:-:S03]  /*03c0*/  UIMAD UR6, UR4, UR6, URZ ;  /* 0x00000006040672a4 */ /* 0x004fc6000f8e02ff */
[----:B------:R-:W-:Y:S01]  /*03d0*/  UMOV UR4, 0x400 ;  /* 0x0000040000047882 */ /* 0x000fe20000000000 */
[----:B------:R-:W-:Y:S01]  /*03e0*/  USHF.L.U32 UR5, UR6, 0x1, URZ ;  /* 0x0000000106057899 */ /* 0x000fe200080006ff */
[----:B-1----:R-:W-:-:S04]  /*03f0*/  SHF.L.U32 R155, R155, 0x7, RZ ;  /* 0x000000079b9b7819 */ /* 0x002fc800000006ff */
[----:B------:R-:W-:-:S05]  /*0400*/  LOP3.LUT R3, R155, 0x7f, R0, 0xf8, !PT ;  /* 0x0000007f9b037812 */ /* 0x000fca00078ef800 */
[----:B------:R-:W-:Y:S01]  /*0410*/  IMAD R4, R3, UR7, RZ ;  /* 0x0000000703047c24 */ /* 0x000fe2000f8e02ff */
[----:B------:R-:W-:Y:S01]  /*0420*/  UIMAD.WIDE UR6, UR6, 0x2, URZ ;  /* 0x00000002060678a5 */ /* 0x000fe2000f8e02ff */
[----:B----4-:R-:W-:Y:S02]  /*0430*/  IMAD R6, R2, R9, RZ ;  /* 0x0000000902067224 */ /* 0x010fe400078e02ff */
[C---:B------:R-:W-:Y:S02]  /*0440*/  IMAD.SHL.U32 R7, R4.reuse, 0x2, RZ ;  /* 0x0000000204077824 */ /* 0x040fe400078e00ff */
[----:B------:R-:W-:Y:S01]  /*0450*/  IMAD.HI R4, R4, 0x2, RZ ;  /* 0x0000000204047827 */ /* 0x000fe200078e02ff */
[----:B0-----:R-:W-:Y:S01]  /*0460*/  ULEA UR4, UR8, UR4, 0x18 ;  /* 0x0000000408047291 */ /* 0x001fe2000f8ec0ff */
[----:B------:R-:W-:Y:S01]  /*0470*/  BAR.SYNC.DEFER_BLOCKING 0x0 ;  /* 0x0000000000007b1d */ /* 0x000fe20000010000 */
[----:B---3--:R-:W-:-:S04]  /*0480*/  IADD3 R7, P0, P1, R7, UR5, R10 ;  /* 0x0000000507077c10 */ /* 0x008fc8000f91e00a */
[----:B------:R-:W-:Y:S01]  /*0490*/  IADD3.X R5, PT, PT, R4, UR7, R11, P0, P1 ;  /* 0x0000000704057c10 */ /* 0x000fe200087e240b */
[----:B------:R-:W-:Y:S01]  /*04a0*/  IMAD R4, R9, 0x2, R6 ;  /* 0x0000000209047824 */ /* 0x000fe200078e0206 */
[----:B------:R-:W-:-:S03]  /*04b0*/  LEA R10, P0, R6, R7, 0x1 ;  /* 0x00000007060a7211 */ /* 0x000fc600078008ff */
[C---:B------:R-:W-:Y:S01]  /*04c0*/  IMAD R8, R9.reuse, 0x2, R4 ;  /* 0x0000000209087824 */ /* 0x040fe200078e0204 */
[----:B------:R-:W-:Y:S02]  /*04d0*/  LEA R12, P1, R4, R7, 0x1 ;  /* 0x00000007040c7211 */ /* 0x000fe400078208ff */
[-C--:B------:R-:W-:Y:S02]  /*04e0*/  LEA.HI.X.SX32 R11, R6, R5.reuse, 0x1, P0 ;  /* 0x00000005060b7211 */ /* 0x080fe400000f0eff */
[C---:B------:R-:W-:Y:S02]  /*04f0*/  LEA R18, R9.reuse, R8, 0x1 ;  /* 0x0000000809127211 */ /* 0x040fe400078e08ff */
[----:B------:R-:W-:Y:S02]  /*0500*/  LEA.HI.X.SX32 R13, R4, R5, 0x1, P1 ;  /* 0x00000005040d7211 */ /* 0x000fe400008f0eff */
[-C--:B------:R-:W-:Y:S01]  /*0510*/  LEA R14, P0, R8, R7.reuse, 0x1 ;  /* 0x00000007080e7211 */ /* 0x080fe200078008ff */
[----:B------:R-:W0:Y:S01]  /*0520*/  LDS R113, [UR4] ;  /* 0x00000004ff717984 */ /* 0x000e220008000800 */
[----:B------:R-:W-:Y:S01]  /*0530*/  BAR.SYNC.DEFER_BLOCKING 0x0 ;  /* 0x0000000000007b1d */ /* 0x000fe20000010000 */
[----:B------:R-:W-:Y:S01]  /*0540*/  IMAD R20, R9, 0x2, R18 ;  /* 0x0000000209147824 */ /* 0x000fe200078e0212 */
[----:B------:R-:W-:-:S03]  /*0550*/  LEA R16, P1, R18, R7, 0x1 ;  /* 0x0000000712107211 */ /* 0x000fc600078208ff */
[----:B------:R-:W-:Y:S01]  /*0560*/  IMAD R22, R9, 0x2, R20 ;  /* 0x0000000209167824 */ /* 0x000fe200078e0214 */
[----:B------:R-:W-:-:S03]  /*0570*/  LEA.HI.X.SX32 R15, R8, R5, 0x1, P0 ;  /* 0x00000005080f7211 */ /* 0x000fc600000f0eff */
[C---:B------:R-:W-:Y:S01]  /*0580*/  IMAD R26, R9.reuse, 0x2, R22 ;  /* 0x00000002091a7824 */ /* 0x040fe200078e0216 */
[----:B------:R-:W-:Y:S02]  /*0590*/  LEA.HI.X.SX32 R17, R18, R5, 0x1, P1 ;  /* 0x0000000512117211 */ /* 0x000fe400008f0eff */
[C---:B------:R-:W-:Y:S02]  /*05a0*/  LEA R18, P0, R20.reuse, R7, 0x1 ;  /* 0x0000000714127211 */ /* 0x040fe400078008ff */
[C---:B------:R-:W-:Y:S02]  /*05b0*/  LEA R28, R9.reuse, R26, 0x1 ;  /* 0x0000001a091c7211 */ /* 0x040fe400078e08ff */
[----:B------:R-:W-:Y:S02]  /*05c0*/  LEA.HI.X.SX32 R19, R20, R5, 0x1, P0 ;  /* 0x0000000514137211 */ /* 0x000fe400000f0eff */
[----:B------:R-:W-:Y:S01]  /*05d0*/  LEA R20, P0, R22, R7, 0x1 ;  /* 0x0000000716147211 */ /* 0x000fe200078008ff */
[----:B------:R-:W-:-:S03]  /*05e0*/  IMAD R30, R9, 0x2, R28 ;  /* 0x00000002091e7824 */ /* 0x000fc600078e021c */
[----:B------:R-:W-:Y:S01]  /*05f0*/  LEA.HI.X.SX32 R21, R22, R5, 0x1, P0 ;  /* 0x0000000516157211 */ /* 0x000fe200000f0eff */
[----:B------:R-:W5:Y:S01]  /*0600*/  LDG.E.U16 R4, desc[UR12][R10.64] ;  /* 0x0000000c0a047981 */ /* 0x000f62000c1e1500 */
[-C--:B------:R-:W-:Y:S02]  /*0610*/  LEA R22, P0, R26, R7.reuse, 0x1 ;  /* 0x000000071a167211 */ /* 0x080fe400078008ff */
[----:B------:R-:W-:Y:S01]  /*0620*/  LEA R24, P1, R28, R7, 0x1 ;  /* 0x000000071c187211 */ /* 0x000fe200078208ff */
[----:B------:R-:W5:Y:S01]  /*0630*/  LDG.E.U16 R6, desc[UR12][R12.64] ;  /* 0x0000000c0c067981 */ /* 0x000f62000c1e1500 */
[----:B------:R-:W-:-:S03]  /*0640*/  LEA.HI.X.SX32 R23, R26, R5, 0x1, P0 ;  /* 0x000000051a177211 */ /* 0x000fc600000f0eff */
[----:B------:R-:W5:Y:S04]  /*0650*/  LDG.E.U16 R8, desc[UR12][R14.64] ;  /* 0x0000000c0e087981 */ /* 0x000f68000c1e1500 */
[----:B------:R1:W5:Y:S01]  /*0660*/  LDG.E.U16 R10, desc[UR12][R16.64] ;  /* 0x0000000c100a7981 */ /* 0x000362000c1e1500 */
[----:B------:R-:W-:-:S03]  /*0670*/  LEA R26, P0, R30, R7, 0x1 ;  /* 0x000000071e1a7211 */ /* 0x000fc600078008ff */
[----:B------:R2:W5:Y:S01]  /*0680*/  LDG.E.U16 R11, desc[UR12][R18.64] ;  /* 0x0000000c120b7981 */ /* 0x000562000c1e1500 */
[----:B------:R-:W-:-:S03]  /*0690*/  LEA.HI.X.SX32 R25, R28, R5, 0x1, P1 ;  /* 0x000000051c197211 */ /* 0x000fc600008f0eff */
[----:B------:R3:W5:Y:S01]  /*06a0*/  LDG.E.U16 R12, desc[UR12][R20.64] ;  /* 0x0000000c140c7981 */ /* 0x000762000c1e1500 */
[C---:B-1----:R-:W-:Y:S01]  /*06b0*/  IMAD R16, R9.reuse, 0x2, R30 ;  /* 0x0000000209107824 */ /* 0x042fe200078e021e */
[----:B------:R-:W-:Y:S02]  /*06c0*/  LEA.HI.X.SX32 R27, R30, R5, 0x1, P0 ;  /* 0x000000051e1b7211 */ /* 0x000fe400000f0eff */
[----:B------:R1:W5:Y:S01]  /*06d0*/  LDG.E.U16 R13, desc[UR12][R22.64] ;  /* 0x0000000c160d7981 */ /* 0x000362000c1e1500 */
[C---:B--2---:R-:W-:Y:S01]  /*06e0*/  IMAD R18, R9.reuse, 0x2, R16 ;  /* 0x0000000209127824 */ /* 0x044fe200078e0210 */
[----:B------:R-:W-:Y:S02]  /*06f0*/  LEA R28, P0, R16, R7, 0x1 ;  /* 0x00000007101c7211 */ /* 0x000fe400078008ff */
[----:B------:R2:W5:Y:S02]  /*0700*/  LDG.E.U16 R14, desc[UR12][R24.64] ;  /* 0x0000000c180e7981 */ /* 0x000564000c1e1500 */
[----:B------:R-:W-:-:S02]  /*0710*/  LEA R32, R9, R18, 0x1 ;  /* 0x0000001209207211 */ /* 0x000fc400078e08ff */
[----:B------:R4:W5:Y:S01]  /*0720*/  LDG.E.U16 R15, desc[UR12][R26.64] ;  /* 0x0000000c1a0f7981 */ /* 0x000962000c1e1500 */
[----:B------:R-:W-:Y:S02]  /*0730*/  LEA.HI.X.SX32 R29, R16, R5, 0x1, P0 ;  /* 0x00000005101d7211 */ /* 0x000fe400000f0eff */
[-C--:B---3--:R-:W-:Y:S01]  /*0740*/  LEA R20, P0, R18, R7.reuse, 0x1 ;  /* 0x0000000712147211 */ /* 0x088fe200078008ff */
[C---:B------:R-:W-:Y:S01]  /*0750*/  IMAD R34, R9.reuse, 0x2, R32 ;  /* 0x0000000209227824 */ /* 0x040fe200078e0220 */
[----:B------:R-:W-:Y:S01]  /*0760*/  LEA R30, P1, R32, R7, 0x1 ;  /* 0x00000007201e7211 */ /* 0x000fe200078208ff */
[----:B------:R3:W5:Y:S01]  /*0770*/  LDG.E.U16 R16, desc[UR12][R28.64] ;  /* 0x0000000c1c107981 */ /* 0x000762000c1e1500 */
[-C--:B------:R-:W-:Y:S02]  /*0780*/  LEA.HI.X.SX32 R21, R18, R5.reuse, 0x1, P0 ;  /* 0x0000000512157211 */ /* 0x080fe400000f0eff */
[----:B------:R-:W-:Y:S01]  /*0790*/  LEA.HI.X.SX32 R31, R32, R5, 0x1, P1 ;  /* 0x00000005201f7211 */ /* 0x000fe200008f0eff */
[C---:B------:R-:W-:Y:S01]  /*07a0*/  IMAD R32, R9.reuse, 0x2, R34 ;  /* 0x0000000209207824 */ /* 0x040fe200078e0222 */
[C---:B-1----:R-:W-:Y:S01]  /*07b0*/  LEA R22, P0, R34.reuse, R7, 0x1 ;  /* 0x0000000722167211 */ /* 0x042fe200078008ff */
[----:B------:R-:W5:Y:S03]  /*07c0*/  LDG.E.U16 R17, desc[UR12][R20.64] ;  /* 0x0000000c14117981 */ /* 0x000f66000c1e1500 */
[----:B------:R-:W-:Y:S01]  /*07d0*/  LEA.HI.X.SX32 R23, R34, R5, 0x1, P0 ;  /* 0x0000000522177211 */ /* 0x000fe200000f0eff */
[C---:B------:R-:W-:Y:S01]  /*07e0*/  IMAD R34, R9.reuse, 0x2, R32 ;  /* 0x0000000209227824 */ /* 0x040fe200078e0220 */
[C---:B--2---:R-:W-:Y:S01]  /*07f0*/  LEA R24, P0, R32.reuse, R7, 0x1 ;  /* 0x0000000720187211 */ /* 0x044fe200078008ff */
[----:B------:R1:W5:Y:S03]  /*0800*/  LDG.E.U16 R18, desc[UR12][R30.64] ;  /* 0x0000000c1e127981 */ /* 0x000366000c1e1500 */
[----:B------:R-:W-:Y:S01]  /*0810*/  LEA.HI.X.SX32 R25, R32, R5, 0x1, P0 ;  /* 0x0000000520197211 */ /* 0x000fe200000f0eff */
[----:B------:R-:W5:Y:S01]  /*0820*/  LDG.E.U16 R19, desc[UR12][R22.64] ;  /* 0x0000000c16137981 */ /* 0x000f62000c1e1500 */
[----:B------:R-:W-:-:S02]  /*0830*/  LEA R32, R9, R34, 0x1 ;  /* 0x0000002209207211 */ /* 0x000fc400078e08ff */
[C---:B----4-:R-:W-:Y:S01]  /*0840*/  LEA R26, P0, R34.reuse, R7, 0x1 ;  /* 0x00000007221a7211 */ /* 0x050fe200078008ff */
[----:B------:R-:W5:Y:S02]  /*0850*/  LDG.E.U16 R20, desc[UR12][R24.64] ;  /* 0x0000000c18147981 */ /* 0x000f64000c1e1500 */
[C---:B------:R-:W-:Y:S01]  /*0860*/  IMAD R36, R9.reuse, 0x2, R32 ;  /* 0x0000000209247824 */ /* 0x040fe200078e0220 */
[----:B------:R-:W-:Y:S02]  /*0870*/  LEA.HI.X.SX32 R27, R34, R5, 0x1, P0 ;  /* 0x00000005221b7211 */ /* 0x000fe400000f0eff */
[C---:B---3--:R-:W-:Y:S01]  /*0880*/  LEA R28, P1, R32.reuse, R7, 0x1 ;  /* 0x00000007201c7211 */ /* 0x048fe200078208ff */
[C---:B------:R-:W-:Y:S02]  /*0890*/  IMAD R34, R9.reuse, 0x2, R36 ;  /* 0x0000000209227824 */ /* 0x040fe400078e0224 */
[----:B------:R-:W5:Y:S01]  /*08a0*/  LDG.E.U16 R21, desc[UR12][R26.64] ;  /* 0x0000000c1a157981 */ /* 0x000f62000c1e1500 */
[----:B------:R-:W-:Y:S01]  /*08b0*/  LEA.HI.X.SX32 R29, R32, R5, 0x1, P1 ;  /* 0x00000005201d7211 */ /* 0x000fe200008f0eff */
[----:B------:R-:W-:Y:S01]  /*08c0*/  IMAD R38, R9, 0x2, R34 ;  /* 0x0000000209267824 */ /* 0x000fe200078e0222 */
[----:B------:R-:W-:-:S03]  /*08d0*/  LEA R32, P0, R36, R7, 0x1 ;  /* 0x0000000724207211 */ /* 0x000fc600078008ff */
[----:B------:R2:W5:Y:S01]  /*08e0*/  LDG.E.U16 R22, desc[UR12][R28.64] ;  /* 0x0000000c1c167981 */ /* 0x000562000c1e1500 */
[C---:B------:R-:W-:Y:S02]  /*08f0*/  LEA R40, R9.reuse, R38, 0x1 ;  /* 0x0000002609287211 */ /* 0x040fe400078e08ff */
[----:B------:R-:W-:Y:S02]  /*0900*/  LEA.HI.X.SX32 R33, R36, R5, 0x1, P0 ;  /* 0x0000000524217211 */ /* 0x000fe400000f0eff */
[-C--:B-1----:R-:W-:Y:S01]  /*0910*/  LEA R30, P0, R34, R7.reuse, 0x1 ;  /* 0x00000007221e7211 */ /* 0x082fe200078008ff */
[C---:B------:R-:W-:Y:S01]  /*0920*/  IMAD R42, R9.reuse, 0x2, R40 ;  /* 0x00000002092a7824 */ /* 0x040fe200078e0228 */
[----:B------:R-:W-:Y:S01]  /*0930*/  LEA R36, P1, R40, R7, 0x1 ;  /* 0x0000000728247211 */ /* 0x000fe200078208ff */
[----:B------:R1:W5:Y:S01]  /*0940*/  LDG.E.U16 R23, desc[UR12][R32.64] ;  /* 0x0000000c20177981 */ /* 0x000362000c1e1500 */
[----:B------:R-:W-:Y:S02]  /*0950*/  LEA.HI.X.SX32 R31, R34, R5, 0x1, P0 ;  /* 0x00000005221f7211 */ /* 0x000fe400000f0eff */
[----:B------:R-:W-:Y:S01]  /*0960*/  LEA R34, P0, R38, R7, 0x1 ;  /* 0x0000000726227211 */ /* 0x000fe200078008ff */
[C---:B--2---:R-:W-:Y:S01]  /*0970*/  IMAD R28, R9.reuse, 0x2, R42 ;  /* 0x00000002091c7824 */ /* 0x044fe200078e022a */
[-C--:B------:R-:W-:Y:S01]  /*0980*/  LEA.HI.X.SX32 R37, R40, R5.reuse, 0x1, P1 ;  /* 0x0000000528257211 */ /* 0x080fe200008f0eff */
[----:B------:R2:W5:Y:S01]  /*0990*/  LDG.E.U16 R24, desc[UR12][R30.64] ;  /* 0x0000000c1e187981 */ /* 0x000562000c1e1500 */
[----:B------:R-:W-:Y:S01]  /*09a0*/  LEA.HI.X.SX32 R35, R38, R5, 0x1, P0 ;  /* 0x0000000526237211 */ /* 0x000fe200000f0eff */
[----:B------:R-:W-:Y:S01]  /*09b0*/  IMAD R44, R9, 0x2, R28 ;  /* 0x00000002092c7824 */ /* 0x000fe200078e021c */
[C---:B------:R-:W-:Y:S01]  /*09c0*/  LEA R38, P0, R42.reuse, R7, 0x1 ;  /* 0x000000072a267211 */ /* 0x040fe200078008ff */
[----:B------:R-:W5:Y:S03]  /*09d0*/  LDG.E.U16 R26, desc[UR12][R36.64] ;  /* 0x0000000c241a7981 */ /* 0x000f66000c1e1500 */
[----:B------:R-:W-:Y:S01]  /*09e0*/  LEA.HI.X.SX32 R39, R42, R5, 0x1, P0 ;  /* 0x000000052a277211 */ /* 0x000fe200000f0eff */
[----:B------:R3:W5:Y:S01]  /*09f0*/  LDG.E.U16 R25, desc[UR12][R34.64] ;  /* 0x0000000c22197981 */ /* 0x000762000c1e1500 */
[----:B-1----:R-:W-:-:S02]  /*0a00*/  LEA R32, P0, R28, R7, 0x1 ;  /* 0x000000071c207211 */ /* 0x002fc400078008ff */
[C---:B------:R-:W-:Y:S01]  /*0a10*/  LEA R46, R9.reuse, R44, 0x1 ;  /* 0x0000002c092e7211 */ /* 0x040fe200078e08ff */
[----:B------:R1:W5:Y:S01]  /*0a20*/  LDG.E.U16 R27, desc[UR12][R38.64] ;  /* 0x0000000c261b7981 */ /* 0x000362000c1e1500 */
[----:B------:R-:W-:Y:S02]  /*0a30*/  LEA.HI.X.SX32 R33, R28, R5, 0x1, P0 ;  /* 0x000000051c217211 */ /* 0x000fe400000f0eff */
[-C--:B------:R-:W-:Y:S01]  /*0a40*/  LEA R40, P0, R44, R7.reuse, 0x1 ;  /* 0x000000072c287211 */ /* 0x080fe200078008ff */
[C---:B--2---:R-:W-:Y:S01]  /*0a50*/  IMAD R30, R9.reuse, 0x2, R46 ;  /* 0x00000002091e7824 */ /* 0x044fe200078e022e */
[----:B------:R-:W-:Y:S01]  /*0a60*/  LEA R42, P1, R46, R7, 0x1 ;  /* 0x000000072e2a7211 */ /* 0x000fe200078208ff */
[----:B------:R-:W5:Y:S01]  /*0a70*/  LDG.E.U16 R28, desc[UR12][R32.64] ;  /* 0x0000000c201c7981 */ /* 0x000f62000c1e1500 */
[-C--:B------:R-:W-:Y:S01]  /*0a80*/  LEA.HI.X.SX32 R41, R44, R5.reuse, 0x1, P0 ;  /* 0x000000052c297211 */ /* 0x080fe200000f0eff */
[----:B------:R-:W-:Y:S01]  /*0a90*/  IMAD R44, R9, 0x2, R30 ;  /* 0x00000002092c7824 */ /* 0x000fe200078e021e */
[----:B------:R-:W-:-:S02]  /*0aa0*/  LEA.HI.X.SX32 R43, R46, R5, 0x1, P1 ;  /* 0x000000052e2b7211 */ /* 0x000fc400008f0eff */
[C---:B---3--:R-:W-:Y:S01]  /*0ab0*/  LEA R34, P0, R30.reuse, R7, 0x1 ;  /* 0x000000071e227211 */ /* 0x048fe200078008ff */
[C---:B------:R-:W-:Y:S01]  /*0ac0*/  IMAD R46, R9.reuse, 0x2, R44 ;  /* 0x00000002092e7824 */ /* 0x040fe200078e022c */
[----:B------:R2:W5:Y:S02]  /*0ad0*/  LDG.E.U16 R29, desc[UR12][R40.64] ;  /* 0x0000000c281d7981 */ /* 0x000564000c1e1500 */
[----:B------:R-:W-:Y:S02]  /*0ae0*/  LEA.HI.X.SX32 R35, R30, R5, 0x1, P0 ;  /* 0x000000051e237211 */ /* 0x000fe400000f0eff */
[C---:B------:R-:W-:Y:S01]  /*0af0*/  LEA R36, P0, R44.reuse, R7, 0x1 ;  /* 0x000000072c247211 */ /* 0x040fe200078008ff */
[----:B------:R3:W5:Y:S01]  /*0b00*/  LDG.E.U16 R30, desc[UR12][R42.64] ;  /* 0x0000000c2a1e7981 */ /* 0x000762000c1e1500 */
[C---:B------:R-:W-:Y:S02]  /*0b10*/  LEA R48, R9.reuse, R46, 0x1 ;  /* 0x0000002e09307211 */ /* 0x040fe400078e08ff */
[----:B------:R-:W-:Y:S01]  /*0b20*/  LEA.HI.X.SX32 R37, R44, R5, 0x1, P0 ;  /* 0x000000052c257211 */ /* 0x000fe200000f0eff */
[----:B------:R-:W5:Y:S01]  /*0b30*/  LDG.E.U16 R31, desc[UR12][R34.64] ;  /* 0x0000000c221f7981 */ /* 0x000f62000c1e1500 */
[-C--:B-1----:R-:W-:Y:S01]  /*0b40*/  LEA R38, P0, R46, R7.reuse, 0x1 ;  /* 0x000000072e267211 */ /* 0x082fe200078008ff */
[C---:B------:R-:W-:Y:S01]  /*0b50*/  IMAD R50, R9.reuse, 0x2, R48 ;  /* 0x0000000209327824 */ /* 0x040fe200078e0230 */
[----:B------:R-:W-:Y:S01]  /*0b60*/  LEA R44, P1, R48, R7, 0x1 ;  /* 0x00000007302c7211 */ /* 0x000fe200078208ff */
[----:B------:R-:W5:Y:S01]  /*0b70*/  LDG.E.U16 R32, desc[UR12][R36.64] ;  /* 0x0000000c24207981 */ /* 0x000f62000c1e1500 */
[----:B------:R-:W-:Y:S01]  /*0b80*/  LEA.HI.X.SX32 R39, R46, R5, 0x1, P0 ;  /* 0x000000052e277211 */ /* 0x000fe200000f0eff */
[----:B------:R-:W-:Y:S01]  /*0b90*/  IMAD R46, R9, 0x2, R50 ;  /* 0x00000002092e7824 */ /* 0x000fe200078e0232 */
[----:B--2---:R-:W-:-:S02]  /*0ba0*/  LEA R40, P0, R50, R7, 0x1 ;  /* 0x0000000732287211 */ /* 0x004fc400078008ff */
[-C--:B------:R-:W-:Y:S01]  /*0bb0*/  LEA.HI.X.SX32 R45, R48, R5.reuse, 0x1, P1 ;  /* 0x00000005302d7211 */ /* 0x080fe200008f0eff */
[----:B------:R-:W5:Y:S01]  /*0bc0*/  LDG.E.U16 R33, desc[UR12][R38.64] ;  /* 0x0000000c26217981 */ /* 0x000f62000c1e1500 */
[----:B------:R-:W-:Y:S01]  /*0bd0*/  LEA.HI.X.SX32 R41, R50, R5, 0x1, P0 ;  /* 0x0000000532297211 */ /* 0x000fe200000f0eff */
[C---:B------:R-:W-:Y:S01]  /*0be0*/  IMAD R50, R9.reuse, 0x2, R46 ;  /* 0x0000000209327824 */ /* 0x040fe200078e022e */
[-C--:B---3--:R-:W-:Y:S01]  /*0bf0*/  LEA R42, P0, R46, R7.reuse, 0x1 ;  /* 0x000000072e2a7211 */ /* 0x088fe200078008ff */
[----:B------:R-:W5:Y:S03]  /*0c00*/  LDG.E.U16 R34, desc[UR12][R44.64] ;  /* 0x0000000c2c227981 */ /* 0x000f66000c1e1500 */
[C---:B------:R-:W-:Y:S01]  /*0c10*/  LEA R52, R9.reuse, R50, 0x1 ;  /* 0x0000003209347211 */ /* 0x040fe200078e08ff */
[----:B------:R1:W5:Y:S03]  /*0c20*/  LDG.E.U16 R35, desc[UR12][R40.64] ;  /* 0x0000000c28237981 */ /* 0x000366000c1e1500 */
[----:B------:R-:W-:Y:S01]  /*0c30*/  LEA R48, P1, R52, R7, 0x1 ;  /* 0x0000000734307211 */ /* 0x000fe200078208ff */
[----:B------:R-:W-:Y:S01]  /*0c40*/  IMAD R54, R9, 0x2, R52 ;  /* 0x0000000209367824 */ /* 0x000fe200078e0234 */
[----:B------:R-:W-:-:S02]  /*0c50*/  LEA.HI.X.SX32 R43, R46, R5, 0x1, P0 ;  /* 0x000000052e2b7211 */ /* 0x000fc400000f0eff */
[----:B------:R-:W-:Y:S01]  /*0c60*/  LEA.HI.X.SX32 R49, R52, R5, 0x1, P1 ;  /* 0x0000000534317211 */ /* 0x000fe200008f0eff */
[C---:B------:R-:W-:Y:S01]  /*0c70*/  IMAD R52, R9.reuse, 0x2, R54 ;  /* 0x0000000209347824 */ /* 0x040fe200078e0236 */
[C---:B------:R-:W-:Y:S01]  /*0c80*/  LEA R46, P0, R50.reuse, R7, 0x1 ;  /* 0x00000007322e7211 */ /* 0x040fe200078008ff */
[----:B------:R2:W5:Y:S02]  /*0c90*/  LDG.E.U16 R36, desc[UR12][R42.64] ;  /* 0x0000000c2a247981 */ /* 0x000564000c1e1500 */
[C---:B-1----:R-:W-:Y:S01]  /*0ca0*/  IMAD R40, R9.reuse, 0x2, R52 ;  /* 0x0000000209287824 */ /* 0x042fe200078e0234 */
[----:B------:R-:W-:Y:S01]  /*0cb0*/  LEA.HI.X.SX32 R47, R50, R5, 0x1, P0 ;  /* 0x00000005322f7211 */ /* 0x000fe200000f0eff */
[----:B------:R-:W5:Y:S01]  /*0cc0*/  LDG.E.U16 R38, desc[UR12][R48.64] ;  /* 0x0000000c30267981 */ /* 0x000f62000c1e1500 */
[C---:B------:R-:W-:Y:S02]  /*0cd0*/  LEA R50, P0, R54.reuse, R7, 0x1 ;  /* 0x0000000736327211 */ /* 0x040fe400078008ff */
[----:B------:R-:W-:Y:S01]  /*0ce0*/  LEA R56, R9, R40, 0x1 ;  /* 0x0000002809387211 */ /* 0x000fe200078e08ff */
[----:B------:R1:W5:Y:S01]  /*0cf0*/  LDG.E.U16 R37, desc[UR12][R46.64] ;  /* 0x0000000c2e257981 */ /* 0x000362000c1e1500 */
[----:B------:R-:W-:-:S02]  /*0d00*/  LEA.HI.X.SX32 R51, R54, R5, 0x1, P0 ;  /* 0x0000000536337211 */ /* 0x000fc400000f0eff */
[-C--:B------:R-:W-:Y:S01]  /*0d10*/  LEA R44, P0, R52, R7.reuse, 0x1 ;  /* 0x00000007342c7211 */ /* 0x080fe200078008ff */
[C---:B--2---:R-:W-:Y:S01]  /*0d20*/  IMAD R42, R9.reuse, 0x2, R56 ;  /* 0x00000002092a7824 */ /* 0x044fe200078e0238 */
[----:B------:R-:W-:Y:S01]  /*0d30*/  LEA R54, P1, R56, R7, 0x1 ;  /* 0x0000000738367211 */ /* 0x000fe200078208ff */
[----:B------:R2:W5:Y:S01]  /*0d40*/  LDG.E.U16 R39, desc[UR12][R50.64] ;  /* 0x0000000c32277981 */ /* 0x000562000c1e1500 */
[----:B------:R-:W-:Y:S02]  /*0d50*/  LEA.HI.X.SX32 R45, R52, R5, 0x1, P0 ;  /* 0x00000005342d7211 */ /* 0x000fe400000f0eff */
[----:B------:R-:W-:Y:S02]  /*0d60*/  LEA R52, P0, R40, R7, 0x1 ;  /* 0x0000000728347211 */ /* 0x000fe400078008ff */
[-C--:B------:R-:W-:Y:S01]  /*0d70*/  LEA.HI.X.SX32 R55, R56, R5.reuse, 0x1, P1 ;  /* 0x0000000538377211 */ /* 0x080fe200008f0eff */
[----:B------:R-:W-:Y:S01]  /*0d80*/  IMAD R56, R9, 0x2, R42 ;  /* 0x0000000209387824 */ /* 0x000fe200078e022a */
[----:B------:R-:W-:-:S02]  /*0d90*/  LEA.HI.X.SX32 R53, R40, R5, 0x1, P0 ;  /* 0x0000000528357211 */ /* 0x000fc400000f0eff */
[C---:B-1----:R-:W-:Y:S01]  /*0da0*/  LEA R46, P0, R42.reuse, R7, 0x1 ;  /* 0x000000072a2e7211 */ /* 0x042fe200078008ff */
[C---:B------:R-:W-:Y:S01]  /*0db0*/  IMAD R58, R9.reuse, 0x2, R56 ;  /* 0x00000002093a7824 */ /* 0x040fe200078e0238 */
[----:B------:R-:W5:Y:S02]  /*0dc0*/  LDG.E.U16 R40, desc[UR12][R44.64] ;  /* 0x0000000c2c287981 */ /* 0x000f64000c1e1500 */
[----:B------:R-:W-:Y:S02]  /*0dd0*/  LEA.HI.X.SX32 R47, R42, R5, 0x1, P0 ;  /* 0x000000052a2f7211 */ /* 0x000fe400000f0eff */
[C---:B------:R-:W-:Y:S01]  /*0de0*/  LEA R48, P0, R56.reuse, R7, 0x1 ;  /* 0x0000000738307211 */ /* 0x040fe200078008ff */
[----:B------:R1:W5:Y:S01]  /*0df0*/  LDG.E.U16 R41, desc[UR12][R52.64] ;  /* 0x0000000c34297981 */ /* 0x000362000c1e1500 */
[C---:B------:R-:W-:Y:S02]  /*0e00*/  LEA R60, R9.reuse, R58, 0x1 ;  /* 0x0000003a093c7211 */ /* 0x040fe400078e08ff */
[----:B------:R-:W-:Y:S01]  /*0e10*/  LEA.HI.X.SX32 R49, R56, R5, 0x1, P0 ;  /* 0x0000000538317211 */ /* 0x000fe200000f0eff */
[----:B------:R3:W5:Y:S01]  /*0e20*/  LDG.E.U16 R42, desc[UR12][R54.64] ;  /* 0x0000000c362a7981 */ /* 0x000762000c1e1500 */
[-C--:B--2---:R-:W-:Y:S01]  /*0e30*/  LEA R50, P0, R58, R7.reuse, 0x1 ;  /* 0x000000073a327211 */ /* 0x084fe200078008ff */
[C---:B------:R-:W-:Y:S01]  /*0e40*/  IMAD R62, R9.reuse, 0x2, R60 ;  /* 0x00000002093e7824 */ /* 0x040fe200078e023c */
[----:B------:R-:W-:Y:S01]  /*0e50*/  LEA R56, P1, R60, R7, 0x1 ;  /* 0x000000073c387211 */ /* 0x000fe200078208ff */
[----:B------:R-:W5:Y:S01]  /*0e60*/  LDG.E.U16 R43, desc[UR12][R46.64] ;  /* 0x0000000c2e2b7981 */ /* 0x000f62000c1e1500 */
[----:B------:R-:W-:Y:S01]  /*0e70*/  LEA.HI.X.SX32 R51, R58, R5, 0x1, P0 ;  /* 0x000000053a337211 */ /* 0x000fe200000f0eff */
[C---:B------:R-:W-:Y:S01]  /*0e80*/  IMAD R58, R9.reuse, 0x2, R62 ;  /* 0x00000002093a7824 */ /* 0x040fe200078e023e */
[C---:B-1----:R-:W-:Y:S01]  /*0e90*/  LEA R52, P0, R62.reuse, R7, 0x1 ;  /* 0x000000073e347211 */ /* 0x042fe200078008ff */
[----:B------:R-:W5:Y:S03]  /*0ea0*/  LDG.E.U16 R44, desc[UR12][R48.64] ;  /* 0x0000000c302c7981 */ /* 0x000f66000c1e1500 */
[-C--:B------:R-:W-:Y:S01]  /*0eb0*/  LEA.HI.X.SX32 R53, R62, R5.reuse, 0x1, P0 ;  /* 0x000000053e357211 */ /* 0x080fe200000f0eff */
[C---:B------:R-:W-:Y:S01]  /*0ec0*/  IMAD R62, R9.reuse, 0x2, R58 ;  /* 0x00000002093e7824 */ /* 0x040fe200078e023a */
[----:B------:R-:W-:Y:S01]  /*0ed0*/  LEA.HI.X.SX32 R57, R60, R5, 0x1, P1 ;  /* 0x000000053c397211 */ /* 0x000fe200008f0eff */
[----:B------:R-:W5:Y:S03]  /*0ee0*/  LDG.E.U16 R45, desc[UR12][R50.64] ;  /* 0x0000000c322d7981 */ /* 0x000f66000c1e1500 */
[----:B------:R-:W-:Y:S01]  /*0ef0*/  LEA R64, R9, R62, 0x1 ;  /* 0x0000003e09407211 */ /* 0x000fe200078e08ff */
[----:B------:R1:W5:Y:S01]  /*0f00*/  LDG.E.U16 R47, desc[UR12][R52.64] ;  /* 0x0000000c342f7981 */ /* 0x000362000c1e1500 */
[----:B---3--:R-:W-:-:S02]  /*0f10*/  LEA R54, P0, R58, R7, 0x1 ;  /* 0x000000073a367211 */ /* 0x008fc400078008ff */
[----:B------:R-:W-:Y:S01]  /*0f20*/  LEA R60, P1, R64, R7, 0x1 ;  /* 0x00000007403c7211 */ /* 0x000fe200078208ff */
[C---:B------:R-:W-:Y:S01]  /*0f30*/  IMAD R66, R9.reuse, 0x2, R64 ;  /* 0x0000000209427824 */ /* 0x040fe200078e0240 */
[-C--:B------:R-:W-:Y:S01]  /*0f40*/  LEA.HI.X.SX32 R55, R58, R5.reuse, 0x1, P0 ;  /* 0x000000053a377211 */ /* 0x080fe200000f0eff */
[----:B------:R2:W5:Y:S01]  /*0f50*/  LDG.E.U16 R46, desc[UR12][R56.64] ;  /* 0x0000000c382e7981 */ /* 0x000562000c1e1500 */
[----:B------:R-:W-:Y:S01]  /*0f60*/  LEA.HI.X.SX32 R61, R64, R5, 0x1, P1 ;  /* 0x00000005403d7211 */ /* 0x000fe200008f0eff */
[C---:B------:R-:W-:Y:S01]  /*0f70*/  IMAD R64, R9.reuse, 0x2, R66 ;  /* 0x0000000209407824 */ /* 0x040fe200078e0242 */
[C---:B------:R-:W-:Y:S01]  /*0f80*/  LEA R58, P0, R62.reuse, R7, 0x1 ;  /* 0x000000073e3a7211 */ /* 0x040fe200078008ff */
[----:B------:R3:W5:Y:S02]  /*0f90*/  LDG.E.U16 R48, desc[UR12][R54.64] ;  /* 0x0000000c36307981 */ /* 0x000764000c1e1500 */
[----:B-1----:R-:W-:Y:S01]  /*0fa0*/  IMAD R52, R9, 0x2, R64 ;  /* 0x0000000209347824 */ /* 0x002fe200078e0240 */
[----:B------:R-:W-:Y:S01]  /*0fb0*/  LEA.HI.X.SX32 R59, R62, R5, 0x1, P0 ;  /* 0x000000053e3b7211 */ /* 0x000fe200000f0eff */
[----:B------:R-:W5:Y:S01]  /*0fc0*/  LDG.E.U16 R50, desc[UR12][R60.64] ;  /* 0x0000000c3c327981 */ /* 0x000f62000c1e1500 */
[----:B------:R-:W-:-:S02]  /*0fd0*/  LEA R62, P0, R66, R7, 0x1 ;  /* 0x00000007423e7211 */ /* 0x000fc400078008ff */
[C---:B------:R-:W-:Y:S01]  /*0fe0*/  LEA R68, R9.reuse, R52, 0x1 ;  /* 0x0000003409447211 */ /* 0x040fe200078e08ff */
[----:B------:R1:W5:Y:S01]  /*0ff0*/  LDG.E.U16 R49, desc[UR12][R58.64] ;  /* 0x0000000c3a317981 */ /* 0x000362000c1e1500 */
[----:B------:R-:W-:Y:S02]  /*1000*/  LEA.HI.X.SX32 R63, R66, R5, 0x1, P0 ;  /* 0x00000005423f7211 */ /* 0x000fe400000f0eff */
[-C--:B--2---:R-:W-:Y:S01]  /*1010*/  LEA R56, P0, R64, R7.reuse, 0x1 ;  /* 0x0000000740387211 */ /* 0x084fe200078008ff */
[----:B---3--:R-:W-:Y:S01]  /*1020*/  IMAD R54, R9, 0x2, R68 ;  /* 0x0000000209367824 */ /* 0x008fe200078e0244 */
[----:B------:R-:W-:Y:S01]  /*1030*/  LEA R66, P1, R68, R7, 0x1 ;  /* 0x0000000744427211 */ /* 0x000fe200078208ff */
[----:B------:R2:W5:Y:S01]  /*1040*/  LDG.E.U16 R51, desc[UR12][R62.64] ;  /* 0x0000000c3e337981 */ /* 0x000562000c1e1500 */
[----:B------:R-:W-:Y:S02]  /*1050*/  LEA.HI.X.SX32 R57, R64, R5, 0x1, P0 ;  /* 0x0000000540397211 */ /* 0x000fe400000f0eff */
[----:B------:R-:W-:-:S02]  /*1060*/  LEA R64, P0, R52, R7, 0x1 ;  /* 0x0000000734407211 */ /* 0x000fc400078008ff */
[-C--:B------:R-:W-:Y:S01]  /*1070*/  LEA.HI.X.SX32 R67, R68, R5.reuse, 0x1, P1 ;  /* 0x0000000544437211 */ /* 0x080fe200008f0eff */
[C---:B------:R-:W-:Y:S01]  /*1080*/  IMAD R68, R9.reuse, 0x2, R54 ;  /* 0x0000000209447824 */ /* 0x040fe200078e0236 */
[----:B------:R-:W-:Y:S02]  /*1090*/  LEA.HI.X.SX32 R65, R52, R5, 0x1, P0 ;  /* 0x0000000534417211 */ /* 0x000fe400000f0eff */
[C---:B-1----:R-:W-:Y:S01]  /*10a0*/  LEA R58, P0, R54.reuse, R7, 0x1 ;  /* 0x00000007363a7211 */ /* 0x042fe200078008ff */
[C---:B------:R-:W-:Y:S01]  /*10b0*/  IMAD R70, R9.reuse, 0x2, R68 ;  /* 0x0000000209467824 */ /* 0x040fe200078e0244 */
[----:B------:R-:W5:Y:S02]  /*10c0*/  LDG.E.U16 R52, desc[UR12][R56.64] ;  /* 0x0000000c38347981 */ /* 0x000f64000c1e1500 */
[----:B------:R-:W-:Y:S02]  /*10d0*/  LEA.HI.X.SX32 R59, R54, R5, 0x1, P0 ;  /* 0x00000005363b7211 */ /* 0x000fe400000f0eff */
[----:B------:R-:W-:Y:S01]  /*10e0*/  LEA R60, P0, R68, R7, 0x1 ;  /* 0x00000007443c7211 */ /* 0x000fe200078008ff */
[----:B------:R1:W5:Y:S01]  /*10f0*/  LDG.E.U16 R53, desc[UR12][R64.64] ;  /* 0x0000000c40357981 */ /* 0x000362000c1e1500 */
[----:B------:R-:W-:-:S02]  /*1100*/  LEA R72, R9, R70, 0x1 ;  /* 0x0000004609487211 */ /* 0x000fc400078e08ff */
        /* <DEDUP_REMOVED lines=115> */
[----:B------:R-:W-:Y:S01]  /*1840*/  LEA.HI.X.SX32 R91, R94, R5, 0x1, P0 ;  /* 0x000000055e5b7211 */ /* 0x000fe200000f0eff */
[----:B------:R2:W5:Y:S01]  /*1850*/  LDG.E.U16 R82, desc[UR12][R92.64] ;  /* 0x0000000c5c527981 */ /* 0x000562000c1e1500 */
[----:B------:R-:W-:Y:S02]  /*1860*/  LEA R94, P0, R98, R7, 0x1 ;  /* 0x00000007625e7211 */ /* 0x000fe400078008ff */
[-C--:B------:R-:W-:Y:S01]  /*1870*/  LEA.HI.X.SX32 R97, R100, R5.reuse, 0x1, P1 ;  /* 0x0000000564617211 */ /* 0x080fe200008f0eff */
[C---:B------:R-:W-:Y:S01]  /*1880*/  IMAD R100, R9.reuse, 0x2, R102 ;  /* 0x0000000209647824 */ /* 0x040fe200078e0266 */
[----:B------:R-:W-:Y:S01]  /*1890*/  LEA.HI.X.SX32 R95, R98, R5, 0x1, P0 ;  /* 0x00000005625f7211 */ /* 0x000fe200000f0eff */
[----:B------:R3:W5:Y:S01]  /*18a0*/  LDG.E.U16 R84, desc[UR12][R90.64] ;  /* 0x0000000c5a547981 */ /* 0x000762000c1e1500 */
[----:B------:R-:W-:Y:S01]  /*18b0*/  LEA R98, P0, R102, R7, 0x1 ;  /* 0x0000000766627211 */ /* 0x000fe200078008ff */
[----:B-1----:R-:W-:-:S02]  /*18c0*/  IMAD R88, R9, 0x2, R100 ;  /* 0x0000000209587824 */ /* 0x002fc400078e0264 */
[----:B------:R1:W5:Y:S01]  /*18d0*/  LDG.E.U16 R85, desc[UR12][R94.64] ;  /* 0x0000000c5e557981 */ /* 0x000362000c1e1500 */
[----:B------:R-:W-:Y:S02]  /*18e0*/  LEA.HI.X.SX32 R99, R102, R5, 0x1, P0 ;  /* 0x0000000566637211 */ /* 0x000fe400000f0eff */
[C---:B--2---:R-:W-:Y:S01]  /*18f0*/  LEA R92, P0, R100.reuse, R7, 0x1 ;  /* 0x00000007645c7211 */ /* 0x044fe200078008ff */
[----:B------:R2:W5:Y:S01]  /*1900*/  LDG.E.U16 R86, desc[UR12][R96.64] ;  /* 0x0000000c60567981 */ /* 0x000562000c1e1500 */
[C---:B------:R-:W-:Y:S02]  /*1910*/  LEA R102, R9.reuse, R88, 0x1 ;  /* 0x0000005809667211 */ /* 0x040fe400078e08ff */
[----:B------:R-:W-:Y:S01]  /*1920*/  LEA.HI.X.SX32 R93, R100, R5, 0x1, P0 ;  /* 0x00000005645d7211 */ /* 0x000fe200000f0eff */
[----:B------:R4:W5:Y:S01]  /*1930*/  LDG.E.U16 R87, desc[UR12][R98.64] ;  /* 0x0000000c62577981 */ /* 0x000962000c1e1500 */
[-C--:B---3--:R-:W-:Y:S01]  /*1940*/  LEA R90, P0, R88, R7.reuse, 0x1 ;  /* 0x00000007585a7211 */ /* 0x088fe200078008ff */
[----:B------:R-:W-:Y:S01]  /*1950*/  IMAD R104, R9, 0x2, R102 ;  /* 0x0000000209687824 */ /* 0x000fe200078e0266 */
[----:B------:R-:W-:-:S02]  /*1960*/  LEA R100, P1, R102, R7, 0x1 ;  /* 0x0000000766647211 */ /* 0x000fc400078208ff */
[-C--:B------:R-:W-:Y:S02]  /*1970*/  LEA.HI.X.SX32 R91, R88, R5.reuse, 0x1, P0 ;  /* 0x00000005585b7211 */ /* 0x080fe400000f0eff */
[----:B------:R-:W-:Y:S01]  /*1980*/  LEA.HI.X.SX32 R101, R102, R5, 0x1, P1 ;  /* 0x0000000566657211 */ /* 0x000fe200008f0eff */
[C---:B------:R-:W-:Y:S01]  /*1990*/  IMAD R102, R9.reuse, 0x2, R104 ;  /* 0x0000000209667824 */ /* 0x040fe200078e0268 */
[C---:B-1----:R-:W-:Y:S01]  /*19a0*/  LEA R94, P0, R104.reuse, R7, 0x1 ;  /* 0x00000007685e7211 */ /* 0x042fe200078008ff */
[----:B------:R-:W5:Y:S02]  /*19b0*/  LDG.E.U16 R88, desc[UR12][R92.64] ;  /* 0x0000000c5c587981 */ /* 0x000f64000c1e1500 */
[----:B------:R-:W-:Y:S01]  /*19c0*/  IMAD R106, R9, 0x2, R102 ;  /* 0x00000002096a7824 */ /* 0x000fe200078e0266 */
[----:B------:R-:W-:Y:S01]  /*19d0*/  LEA.HI.X.SX32 R95, R104, R5, 0x1, P0 ;  /* 0x00000005685f7211 */ /* 0x000fe200000f0eff */
[----:B------:R-:W5:Y:S01]  /*19e0*/  LDG.E.U16 R89, desc[UR12][R90.64] ;  /* 0x0000000c5a597981 */ /* 0x000f62000c1e1500 */
[----:B--2---:R-:W-:-:S03]  /*19f0*/  LEA R96, P0, R102, R7, 0x1 ;  /* 0x0000000766607211 */ /* 0x004fc600078008ff */
[----:B------:R1:W5:Y:S01]  /*1a00*/  LDG.E.U16 R104, desc[UR12][R100.64] ;  /* 0x0000000c64687981 */ /* 0x000362000c1e1500 */
[----:B------:R-:W-:Y:S02]  /*1a10*/  LEA.HI.X.SX32 R97, R102, R5, 0x1, P0 ;  /* 0x0000000566617211 */ /* 0x000fe400000f0eff */
[C---:B------:R-:W-:Y:S01]  /*1a20*/  LEA R102, R9.reuse, R106, 0x1 ;  /* 0x0000006a09667211 */ /* 0x040fe200078e08ff */
[----:B------:R2:W5:Y:S04]  /*1a30*/  LDG.E.U16 R105, desc[UR12][R94.64] ;  /* 0x0000000c5e697981 */ /* 0x000568000c1e1500 */
[----:B------:R-:W-:Y:S01]  /*1a40*/  IMAD R108, R9, 0x2, R102 ;  /* 0x00000002096c7824 */ /* 0x000fe200078e0266 */
[----:B----4-:R-:W-:-:S03]  /*1a50*/  LEA R98, P1, R102, R7, 0x1 ;  /* 0x0000000766627211 */ /* 0x010fc600078208ff */
[C---:B-1----:R-:W-:Y:S01]  /*1a60*/  IMAD R100, R9.reuse, 0x2, R108 ;  /* 0x0000000209647824 */ /* 0x042fe200078e026c */
[----:B------:R-:W-:Y:S02]  /*1a70*/  LEA R92, P0, R106, R7, 0x1 ;  /* 0x000000076a5c7211 */ /* 0x000fe400078008ff */
[-C--:B------:R-:W-:Y:S01]  /*1a80*/  LEA.HI.X.SX32 R99, R102, R5.reuse, 0x1, P1 ;  /* 0x0000000566637211 */ /* 0x080fe200008f0eff */
[C---:B------:R-:W-:Y:S01]  /*1a90*/  IMAD R102, R9.reuse, 0x2, R100 ;  /* 0x0000000209667824 */ /* 0x040fe200078e0264 */
[----:B------:R-:W-:Y:S02]  /*1aa0*/  LEA.HI.X.SX32 R93, R106, R5, 0x1, P0 ;  /* 0x000000056a5d7211 */ /* 0x000fe400000f0eff */
[C---:B------:R-:W-:Y:S01]  /*1ab0*/  LEA R90, P0, R108.reuse, R7, 0x1 ;  /* 0x000000076c5a7211 */ /* 0x040fe200078008ff */
[----:B------:R1:W5:Y:S01]  /*1ac0*/  LDG.E.U16 R106, desc[UR12][R96.64] ;  /* 0x0000000c606a7981 */ /* 0x000362000c1e1500 */
[C---:B------:R-:W-:Y:S02]  /*1ad0*/  LEA R112, R9.reuse, R102, 0x1 ;  /* 0x0000006609707211 */ /* 0x040fe400078e08ff */
[----:B------:R-:W-:Y:S01]  /*1ae0*/  LEA.HI.X.SX32 R91, R108, R5, 0x1, P0 ;  /* 0x000000056c5b7211 */ /* 0x000fe200000f0eff */
[----:B------:R-:W5:Y:S01]  /*1af0*/  LDG.E.U16 R107, desc[UR12][R92.64] ;  /* 0x0000000c5c6b7981 */ /* 0x000f62000c1e1500 */
[----:B--2---:R-:W-:Y:S01]  /*1b00*/  LEA R94, P0, R100, R7, 0x1 ;  /* 0x00000007645e7211 */ /* 0x004fe200078008ff */
[----:B------:R-:W-:-:S02]  /*1b10*/  IMAD R114, R9, 0x2, R112 ;  /* 0x0000000209727824 */ /* 0x000fc400078e0270 */
[----:B------:R2:W5:Y:S01]  /*1b20*/  LDG.E.U16 R108, desc[UR12][R98.64] ;  /* 0x0000000c626c7981 */ /* 0x000562000c1e1500 */
[----:B------:R-:W-:Y:S02]  /*1b30*/  LEA.HI.X.SX32 R95, R100, R5, 0x1, P0 ;  /* 0x00000005645f7211 */ /* 0x000fe400000f0eff */
[C---:B-1----:R-:W-:Y:S01]  /*1b40*/  LEA R96, P0, R102.reuse, R7, 0x1 ;  /* 0x0000000766607211 */ /* 0x042fe200078008ff */
[----:B------:R1:W5:Y:S03]  /*1b50*/  LDG.E.U16 R109, desc[UR12][R90.64] ;  /* 0x0000000c5a6d7981 */ /* 0x000366000c1e1500 */
[----:B------:R-:W-:Y:S01]  /*1b60*/  LEA.HI.X.SX32 R97, R102, R5, 0x1, P0 ;  /* 0x0000000566617211 */ /* 0x000fe200000f0eff */
[----:B------:R3:W5:Y:S01]  /*1b70*/  LDG.E.U16 R110, desc[UR12][R94.64] ;  /* 0x0000000c5e6e7981 */ /* 0x000762000c1e1500 */
[----:B--2---:R-:W-:Y:S01]  /*1b80*/  IMAD R98, R9, 0x2, R114 ;  /* 0x0000000209627824 */ /* 0x004fe200078e0272 */
[----:B------:R-:W-:-:S02]  /*1b90*/  LEA R92, P0, R114, R7, 0x1 ;  /* 0x00000007725c7211 */ /* 0x000fc400078008ff */
[----:B------:R-:W5:Y:S01]  /*1ba0*/  LDG.E.U16 R111, desc[UR12][R96.64] ;  /* 0x0000000c606f7981 */ /* 0x000f62000c1e1500 */
[C---:B------:R-:W-:Y:S01]  /*1bb0*/  IMAD R102, R9.reuse, 0x2, R98 ;  /* 0x0000000209667824 */ /* 0x040fe200078e0262 */
[----:B------:R-:W-:Y:S02]  /*1bc0*/  LEA R100, P1, R112, R7, 0x1 ;  /* 0x0000000770647211 */ /* 0x000fe400078208ff */
[-C--:B------:R-:W-:Y:S02]  /*1bd0*/  LEA.HI.X.SX32 R93, R114, R5.reuse, 0x1, P0 ;  /* 0x00000005725d7211 */ /* 0x080fe400000f0eff */
[C---:B------:R-:W-:Y:S02]  /*1be0*/  LEA R114, R9.reuse, R102, 0x1 ;  /* 0x0000006609727211 */ /* 0x040fe400078e08ff */
[----:B------:R-:W-:Y:S01]  /*1bf0*/  LEA.HI.X.SX32 R101, R112, R5, 0x1, P1 ;  /* 0x0000000570657211 */ /* 0x000fe200008f0eff */
[----:B------:R-:W5:Y:S01]  /*1c00*/  LDG.E.U16 R117, desc[UR12][R92.64] ;  /* 0x0000000c5c757981 */ /* 0x000f62000c1e1500 */
[----:B-1----:R-:W-:Y:S01]  /*1c10*/  LEA R90, P0, R98, R7, 0x1 ;  /* 0x00000007625a7211 */ /* 0x002fe200078008ff */
[----:B------:R-:W-:-:S02]  /*1c20*/  IMAD R116, R9, 0x2, R114 ;  /* 0x0000000209747824 */ /* 0x000fc400078e0272 */
[----:B------:R1:W5:Y:S01]  /*1c30*/  LDG.E.U16 R112, desc[UR12][R100.64] ;  /* 0x0000000c64707981 */ /* 0x000362000c1e1500 */
[----:B------:R-:W-:Y:S02]  /*1c40*/  LEA.HI.X.SX32 R91, R98, R5, 0x1, P0 ;  /* 0x00000005625b7211 */ /* 0x000fe400000f0eff */
[-C--:B---3--:R-:W-:Y:S02]  /*1c50*/  LEA R94, P0, R102, R7.reuse, 0x1 ;  /* 0x00000007665e7211 */ /* 0x088fe400078008ff */
[----:B------:R-:W-:Y:S01]  /*1c60*/  LEA R98, P1, R114, R7, 0x1 ;  /* 0x0000000772627211 */ /* 0x000fe200078208ff */
[----:B------:R2:W5:Y:S01]  /*1c70*/  LDG.E.U16 R119, desc[UR12][R90.64] ;  /* 0x0000000c5a777981 */ /* 0x000562000c1e1500 */
[----:B------:R-:W-:Y:S01]  /*1c80*/  LEA.HI.X.SX32 R95, R102, R5, 0x1, P0 ;  /* 0x00000005665f7211 */ /* 0x000fe200000f0eff */
[----:B-1----:R-:W-:Y:S01]  /*1c90*/  IMAD R100, R9, 0x2, R116 ;  /* 0x0000000209647824 */ /* 0x002fe200078e0274 */
[----:B------:R-:W-:-:S03]  /*1ca0*/  LEA R96, P0, R116, R7, 0x1 ;  /* 0x0000000774607211 */ /* 0x000fc600078008ff */
[----:B------:R-:W5:Y:S01]  /*1cb0*/  LDG.E.U16 R120, desc[UR12][R94.64] ;  /* 0x0000000c5e787981 */ /* 0x000f62000c1e1500 */
[C---:B------:R-:W-:Y:S01]  /*1cc0*/  IMAD R102, R9.reuse, 0x2, R100 ;  /* 0x0000000209667824 */ /* 0x040fe200078e0264 */
[-C--:B------:R-:W-:Y:S02]  /*1cd0*/  LEA.HI.X.SX32 R99, R114, R5.reuse, 0x1, P1 ;  /* 0x0000000572637211 */ /* 0x080fe400008f0eff */
[----:B------:R-:W-:Y:S02]  /*1ce0*/  LEA.HI.X.SX32 R97, R116, R5, 0x1, P0 ;  /* 0x0000000574617211 */ /* 0x000fe400000f0eff */
[----:B------:R-:W-:Y:S01]  /*1cf0*/  LEA R114, R9, R102, 0x1 ;  /* 0x0000006609727211 */ /* 0x000fe200078e08ff */
[----:B------:R1:W5:Y:S01]  /*1d00*/  LDG.E.U16 R121, desc[UR12][R98.64] ;  /* 0x0000000c62797981 */ /* 0x000362000c1e1500 */
[----:B------:R-:W-:-:S03]  /*1d10*/  LEA R92, P0, R100, R7, 0x1 ;  /* 0x00000007645c7211 */ /* 0x000fc600078008ff */
[C---:B------:R-:W-:Y:S01]  /*1d20*/  IMAD R116, R9.reuse, 0x2, R114 ;  /* 0x0000000209747824 */ /* 0x040fe200078e0272 */
[----:B------:R-:W-:Y:S01]  /*1d30*/  LEA.HI.X.SX32 R93, R100, R5, 0x1, P0 ;  /* 0x00000005645d7211 */ /* 0x000fe200000f0eff */
[----:B------:R3:W5:Y:S01]  /*1d40*/  LDG.E.U16 R122, desc[UR12][R96.64] ;  /* 0x0000000c607a7981 */ /* 0x000762000c1e1500 */
[----:B--2---:R-:W-:Y:S01]  /*1d50*/  LEA R90, P0, R102, R7, 0x1 ;  /* 0x00000007665a7211 */ /* 0x004fe200078008ff */
[----:B-1----:R-:W-:-:S03]  /*1d60*/  IMAD R98, R9, 0x2, R116 ;  /* 0x0000000209627824 */ /* 0x002fc600078e0274 */
[----:B------:R-:W-:Y:S01]  /*1d70*/  LEA.HI.X.SX32 R91, R102, R5, 0x1, P0 ;  /* 0x00000005665b7211 */ /* 0x000fe200000f0eff */
[----:B------:R1:W5:Y:S01]  /*1d80*/  LDG.E.U16 R123, desc[UR12][R92.64] ;  /* 0x0000000c5c7b7981 */ /* 0x000362000c1e1500 */
[-C--:B------:R-:W-:Y:S01]  /*1d90*/  LEA R100, P1, R114, R7.reuse, 0x1 ;  /* 0x0000000772647211 */ /* 0x080fe200078208ff */
[C---:B------:R-:W-:Y:S01]  /*1da0*/  IMAD R102, R9.reuse, 0x2, R98 ;  /* 0x0000000209667824 */ /* 0x040fe200078e0262 */
[----:B------:R-:W-:Y:S01]  /*1db0*/  LEA R94, P0, R116, R7, 0x1 ;  /* 0x00000007745e7211 */ /* 0x000fe200078008ff */
[----:B------:R-:W5:Y:S01]  /*1dc0*/  LDG.E.U16 R124, desc[UR12][R90.64] ;  /* 0x0000000c5a7c7981 */ /* 0x000f62000c1e1500 */
[-C--:B------:R-:W-:Y:S02]  /*1dd0*/  LEA.HI.X.SX32 R101, R114, R5.reuse, 0x1, P1 ;  /* 0x0000000572657211 */ /* 0x080fe400008f0eff */
[C---:B------:R-:W-:Y:S02]  /*1de0*/  LEA R114, R9.reuse, R102, 0x1 ;  /* 0x0000006609727211 */ /* 0x040fe400078e08ff */
[----:B------:R-:W-:Y:S01]  /*1df0*/  LEA.HI.X.SX32 R95, R116, R5, 0x1, P0 ;  /* 0x00000005745f7211 */ /* 0x000fe200000f0eff */
[----:B------:R2:W5:Y:S01]  /*1e00*/  LDG.E.U16 R125, desc[UR12][R100.64] ;  /* 0x0000000c647d7981 */ /* 0x000562000c1e1500 */
[----:B---3--:R-:W-:Y:S01]  /*1e10*/  LEA R96, P0, R98, R7, 0x1 ;  /* 0x0000000762607211 */ /* 0x008fe200078008ff */
[----:B------:R-:W-:-:S02]  /*1e20*/  IMAD R116, R9, 0x2, R114 ;  /* 0x0000000209747824 */ /* 0x000fc400078e0272 */
[----:B------:R3:W5:Y:S01]  /*1e30*/  LDG.E.U16 R126, desc[UR12][R94.64] ;  /* 0x0000000c5e7e7981 */ /* 0x000762000c1e1500 */
[----:B------:R-:W-:Y:S02]  /*1e40*/  LEA.HI.X.SX32 R97, R98, R5, 0x1, P0 ;  /* 0x0000000562617211 */ /* 0x000fe400000f0eff */
[-C--:B-1----:R-:W-:Y:S02]  /*1e50*/  LEA R92, P0, R102, R7.reuse, 0x1 ;  /* 0x00000007665c7211 */ /* 0x082fe400078008ff */
        /* <DEDUP_REMOVED lines=10> */
[----:B---3--:R-:W-:-:S02]  /*1f00*/  LEA R94, P0, R100, R7, 0x1 ;  /* 0x00000007645e7211 */ /* 0x008fc400078008ff */
[C---:B------:R-:W-:Y:S01]  /*1f10*/  LEA R116, R9.reuse, R114, 0x1 ;  /* 0x0000007209747211 */ /* 0x040fe200078e08ff */
[----:B------:R-:W5:Y:S01]  /*1f20*/  LDG.E.U16 R130, desc[UR12][R90.64] ;  /* 0x0000000c5a827981 */ /* 0x000f62000c1e1500 */
[----:B------:R-:W-:Y:S02]  /*1f30*/  LEA.HI.X.SX32 R95, R100, R5, 0x1, P0 ;  /* 0x00000005645f7211 */ /* 0x000fe400000f0eff */
[-C--:B------:R-:W-:Y:S01]  /*1f40*/  LEA R100, P0, R114, R7.reuse, 0x1 ;  /* 0x0000000772647211 */ /* 0x080fe200078008ff */
[C---:B-1----:R-:W-:Y:S01]  /*1f50*/  IMAD R96, R9.reuse, 0x2, R116 ;  /* 0x0000000209607824 */ /* 0x042fe200078e0274 */
[----:B------:R-:W-:Y:S01]  /*1f60*/  LEA R102, P1, R116, R7, 0x1 ;  /* 0x0000000774667211 */ /* 0x000fe200078208ff */
[----:B------:R1:W5:Y:S01]  /*1f70*/  LDG.E.U16 R131, desc[UR12][R94.64] ;  /* 0x0000000c5e837981 */ /* 0x000362000c1e1500 */
[----:B------:R-:W-:Y:S01]  /*1f80*/  LEA.HI.X.SX32 R101, R114, R5, 0x1, P0 ;  /* 0x0000000572657211 */ /* 0x000fe200000f0eff */
[----:B--2---:R-:W-:Y:S01]  /*1f90*/  IMAD R98, R9, 0x2, R96 ;  /* 0x0000000209627824 */ /* 0x004fe200078e0260 */
[----:B------:R-:W-:-:S02]  /*1fa0*/  LEA R114, P0, R96, R7, 0x1 ;  /* 0x0000000760727211 */ /* 0x000fc400078008ff */
[-C--:B------:R-:W-:Y:S01]  /*1fb0*/  LEA.HI.X.SX32 R103, R116, R5.reuse, 0x1, P1 ;  /* 0x0000000574677211 */ /* 0x080fe200008f0eff */
[----:B------:R-:W-:Y:S01]  /*1fc0*/  IMAD R116, R9, 0x2, R98 ;  /* 0x0000000209747824 */ /* 0x000fe200078e0262 */
[----:B------:R-:W-:Y:S01]  /*1fd0*/  LEA.HI.X.SX32 R115, R96, R5, 0x1, P0 ;  /* 0x0000000560737211 */ /* 0x000fe200000f0eff */
[----:B------:R2:W5:Y:S01]  /*1fe0*/  LDG.E.U16 R132, desc[UR12][R100.64] ;  /* 0x0000000c64847981 */ /* 0x000562000c1e1500 */
[----:B------:R-:W-:-:S03]  /*1ff0*/  LEA R92, P0, R98, R7, 0x1 ;  /* 0x00000007625c7211 */ /* 0x000fc600078008ff */
[----:B------:R3:W5:Y:S01]  /*2000*/  LDG.E.U16 R133, desc[UR12][R102.64] ;  /* 0x0000000c66857981 */ /* 0x000762000c1e1500 */
[----:B------:R-:W-:Y:S02]  /*2010*/  LEA.HI.X.SX32 R93, R98, R5, 0x1, P0 ;  /* 0x00000005625d7211 */ /* 0x000fe400000f0eff */
[----:B------:R-:W-:Y:S01]  /*2020*/  LEA R98, R9, R116, 0x1 ;  /* 0x0000007409627211 */ /* 0x000fe200078e08ff */
[----:B------:R4:W5:Y:S01]  /*2030*/  LDG.E.U16 R115, desc[UR12][R114.64] ;  /* 0x0000000c72737981 */ /* 0x000962000c1e1500 */
[----:B------:R-:W-:-:S03]  /*2040*/  LEA R96, P0, R116, R7, 0x1 ;  /* 0x0000000774607211 */ /* 0x000fc600078008ff */
[C---:B-1----:R-:W-:Y:S01]  /*2050*/  IMAD R94, R9.reuse, 0x2, R98 ;  /* 0x00000002095e7824 */ /* 0x042fe200078e0262 */
[----:B------:R-:W-:Y:S01]  /*2060*/  LEA R90, P1, R98, R7, 0x1 ;  /* 0x00000007625a7211 */ /* 0x000fe200078208ff */
[----:B------:R1:W5:Y:S02]  /*2070*/  LDG.E.U16 R134, desc[UR12][R92.64] ;  /* 0x0000000c5c867981 */ /* 0x000364000c1e1500 */
[C---:B--2---:R-:W-:Y:S01]  /*2080*/  IMAD R100, R9.reuse, 0x2, R94 ;  /* 0x0000000209647824 */ /* 0x044fe200078e025e */
[-C--:B------:R-:W-:Y:S02]  /*2090*/  LEA.HI.X.SX32 R97, R116, R5.reuse, 0x1, P0 ;  /* 0x0000000574617211 */ /* 0x080fe400000f0eff */
[----:B------:R-:W-:Y:S01]  /*20a0*/  LEA.HI.X.SX32 R91, R98, R5, 0x1, P1 ;  /* 0x00000005625b7211 */ /* 0x000fe200008f0eff */
[----:B---3--:R-:W-:Y:S01]  /*20b0*/  IMAD R102, R9, 0x2, R100 ;  /* 0x0000000209667824 */ /* 0x008fe200078e0264 */
[C---:B------:R-:W-:Y:S01]  /*20c0*/  LEA R98, P0, R94.reuse, R7, 0x1 ;  /* 0x000000075e627211 */ /* 0x040fe200078008ff */
[----:B------:R2:W5:Y:S03]  /*20d0*/  LDG.E.U16 R135, desc[UR12][R96.64] ;  /* 0x0000000c60877981 */ /* 0x000566000c1e1500 */
[----:B------:R-:W-:Y:S01]  /*20e0*/  LEA.HI.X.SX32 R99, R94, R5, 0x1, P0 ;  /* 0x000000055e637211 */ /* 0x000fe200000f0eff */
[----:B------:R3:W5:Y:S01]  /*20f0*/  LDG.E.U16 R136, desc[UR12][R90.64] ;  /* 0x0000000c5a887981 */ /* 0x000762000c1e1500 */
[----:B------:R-:W-:-:S02]  /*2100*/  LEA R94, P0, R100, R7, 0x1 ;  /* 0x00000007645e7211 */ /* 0x000fc400078008ff */
[C---:B----4-:R-:W-:Y:S01]  /*2110*/  LEA R114, R9.reuse, R102, 0x1 ;  /* 0x0000006609727211 */ /* 0x050fe200078e08ff */
[----:B------:R4:W5:Y:S01]  /*2120*/  LDG.E.U16 R137, desc[UR12][R98.64] ;  /* 0x0000000c62897981 */ /* 0x000962000c1e1500 */
[----:B------:R-:W-:Y:S02]  /*2130*/  LEA.HI.X.SX32 R95, R100, R5, 0x1, P0 ;  /* 0x00000005645f7211 */ /* 0x000fe400000f0eff */
[-C--:B------:R-:W-:Y:S01]  /*2140*/  LEA R100, P0, R102, R7.reuse, 0x1 ;  /* 0x0000000766647211 */ /* 0x080fe200078008ff */
[C---:B------:R-:W-:Y:S01]  /*2150*/  IMAD R116, R9.reuse, 0x2, R114 ;  /* 0x0000000209747824 */ /* 0x040fe200078e0272 */
[----:B-1----:R-:W-:Y:S01]  /*2160*/  LEA R92, P1, R114, R7, 0x1 ;  /* 0x00000007725c7211 */ /* 0x002fe200078208ff */
[----:B------:R-:W5:Y:S01]  /*2170*/  LDG.E.U16 R138, desc[UR12][R94.64] ;  /* 0x0000000c5e8a7981 */ /* 0x000f62000c1e1500 */
[----:B------:R-:W-:Y:S01]  /*2180*/  LEA.HI.X.SX32 R101, R102, R5, 0x1, P0 ;  /* 0x0000000566657211 */ /* 0x000fe200000f0eff */
[----:B------:R-:W-:Y:S01]  /*2190*/  IMAD R102, R9, 0x2, R116 ;  /* 0x0000000209667824 */ /* 0x000fe200078e0274 */
[----:B--2---:R-:W-:-:S02]  /*21a0*/  LEA R96, P0, R116, R7, 0x1 ;  /* 0x0000000774607211 */ /* 0x004fc400078008ff */
[-C--:B------:R-:W-:Y:S01]  /*21b0*/  LEA.HI.X.SX32 R93, R114, R5.reuse, 0x1, P1 ;  /* 0x00000005725d7211 */ /* 0x080fe200008f0eff */
[----:B------:R-:W-:Y:S01]  /*21c0*/  IMAD R114, R9, 0x2, R102 ;  /* 0x0000000209727824 */ /* 0x000fe200078e0266 */
[----:B------:R-:W-:Y:S01]  /*21d0*/  LEA.HI.X.SX32 R97, R116, R5, 0x1, P0 ;  /* 0x0000000574617211 */ /* 0x000fe200000f0eff */
[----:B------:R-:W5:Y:S01]  /*21e0*/  LDG.E.U16 R139, desc[UR12][R100.64] ;  /* 0x0000000c648b7981 */ /* 0x000f62000c1e1500 */
[----:B---3--:R-:W-:-:S03]  /*21f0*/  LEA R90, P0, R102, R7, 0x1 ;  /* 0x00000007665a7211 */ /* 0x008fc600078008ff */
[----:B------:R1:W5:Y:S01]  /*2200*/  LDG.E.U16 R141, desc[UR12][R92.64] ;  /* 0x0000000c5c8d7981 */ /* 0x000362000c1e1500 */
[----:B------:R-:W-:Y:S02]  /*2210*/  LEA.HI.X.SX32 R91, R102, R5, 0x1, P0 ;  /* 0x00000005665b7211 */ /* 0x000fe400000f0eff */
[----:B------:R-:W-:Y:S01]  /*2220*/  LEA R102, R9, R114, 0x1 ;  /* 0x0000007209667211 */ /* 0x000fe200078e08ff */
[----:B------:R2:W5:Y:S01]  /*2230*/  LDG.E.U16 R140, desc[UR12][R96.64] ;  /* 0x0000000c608c7981 */ /* 0x000562000c1e1500 */
[----:B----4-:R-:W-:-:S03]  /*2240*/  LEA R98, P0, R114, R7, 0x1 ;  /* 0x0000000772627211 */ /* 0x010fc600078008ff */
[C---:B------:R-:W-:Y:S01]  /*2250*/  IMAD R116, R9.reuse, 0x2, R102 ;  /* 0x0000000209747824 */ /* 0x040fe200078e0266 */
[----:B------:R-:W-:Y:S01]  /*2260*/  LEA.HI.X.SX32 R99, R114, R5, 0x1, P0 ;  /* 0x0000000572637211 */ /* 0x000fe200000f0eff */
[----:B------:R3:W5:Y:S02]  /*2270*/  LDG.E.U16 R142, desc[UR12][R90.64] ;  /* 0x0000000c5a8e7981 */ /* 0x000764000c1e1500 */
[C---:B-1----:R-:W-:Y:S01]  /*2280*/  IMAD R92, R9.reuse, 0x2, R116 ;  /* 0x00000002095c7824 */ /* 0x042fe200078e0274 */
[C---:B------:R-:W-:Y:S01]  /*2290*/  LEA R100, P0, R116.reuse, R7, 0x1 ;  /* 0x0000000774647211 */ /* 0x040fe200078008ff */
[----:B------:R-:W5:Y:S02]  /*22a0*/  LDG.E.U16 R144, desc[UR12][R98.64] ;  /* 0x0000000c62907981 */ /* 0x000f64000c1e1500 */
[----:B------:R-:W-:Y:S01]  /*22b0*/  IMAD R114, R9, 0x2, R92 ;  /* 0x0000000209727824 */ /* 0x000fe200078e025c */
[----:B------:R-:W-:Y:S02]  /*22c0*/  LEA.HI.X.SX32 R101, R116, R5, 0x1, P0 ;  /* 0x0000000574657211 */ /* 0x000fe400000f0eff */
[----:B--2---:R-:W-:-:S02]  /*22d0*/  LEA R96, P0, R92, R7, 0x1 ;  /* 0x000000075c607211 */ /* 0x004fc400078008ff */
[----:B------:R-:W-:Y:S02]  /*22e0*/  LEA R94, P1, R102, R7, 0x1 ;  /* 0x00000007665e7211 */ /* 0x000fe400078208ff */
[-C--:B------:R-:W-:Y:S01]  /*22f0*/  LEA.HI.X.SX32 R97, R92, R5.reuse, 0x1, P0 ;  /* 0x000000055c617211 */ /* 0x080fe200000f0eff */
[----:B------:R-:W5:Y:S01]  /*2300*/  LDG.E.U16 R101, desc[UR12][R100.64] ;  /* 0x0000000c64657981 */ /* 0x000f62000c1e1500 */
[C---:B------:R-:W-:Y:S02]  /*2310*/  LEA R92, R9.reuse, R114, 0x1 ;  /* 0x00000072095c7211 */ /* 0x040fe400078e08ff */
[----:B------:R-:W-:Y:S01]  /*2320*/  LEA.HI.X.SX32 R95, R102, R5, 0x1, P1 ;  /* 0x00000005665f7211 */ /* 0x000fe200008f0eff */
[----:B------:R-:W5:Y:S01]  /*2330*/  LDG.E.U16 R146, desc[UR12][R96.64] ;  /* 0x0000000c60927981 */ /* 0x000f62000c1e1500 */
[-C--:B------:R-:W-:Y:S01]  /*2340*/  LEA R102, P0, R114, R7.reuse, 0x1 ;  /* 0x0000000772667211 */ /* 0x080fe200078008ff */
[C---:B------:R-:W-:Y:S01]  /*2350*/  IMAD R116, R9.reuse, 0x2, R92 ;  /* 0x0000000209747824 */ /* 0x040fe200078e025c */
[----:B---3--:R-:W-:Y:S01]  /*2360*/  LEA R90, P1, R92, R7, 0x1 ;  /* 0x000000075c5a7211 */ /* 0x008fe200078208ff */
[----:B------:R1:W5:Y:S01]  /*2370*/  LDG.E.U16 R145, desc[UR12][R94.64] ;  /* 0x0000000c5e917981 */ /* 0x000362000c1e1500 */
[-C--:B------:R-:W-:Y:S01]  /*2380*/  LEA.HI.X.SX32 R103, R114, R5.reuse, 0x1, P0 ;  /* 0x0000000572677211 */ /* 0x080fe200000f0eff */
[----:B------:R-:W-:Y:S01]  /*2390*/  IMAD R114, R9, 0x2, R116 ;  /* 0x0000000209727824 */ /* 0x000fe200078e0274 */
[----:B------:R-:W-:-:S02]  /*23a0*/  LEA.HI.X.SX32 R91, R92, R5, 0x1, P1 ;  /* 0x000000055c5b7211 */ /* 0x000fc400008f0eff */
[C---:B------:R-:W-:Y:S01]  /*23b0*/  LEA R92, P0, R116.reuse, R7, 0x1 ;  /* 0x00000007745c7211 */ /* 0x040fe200078008ff */
[C---:B------:R-:W-:Y:S01]  /*23c0*/  IMAD R118, R9.reuse, 0x2, R114 ;  /* 0x0000000209767824 */ /* 0x040fe200078e0272 */
[----:B------:R-:W5:Y:S02]  /*23d0*/  LDG.E.U16 R102, desc[UR12][R102.64] ;  /* 0x0000000c66667981 */ /* 0x000f64000c1e1500 */
[----:B------:R-:W-:Y:S02]  /*23e0*/  LEA.HI.X.SX32 R93, R116, R5, 0x1, P0 ;  /* 0x00000005745d7211 */ /* 0x000fe400000f0eff */
[----:B-1----:R-:W-:Y:S01]  /*23f0*/  LEA R94, P0, R114, R7, 0x1 ;  /* 0x00000007725e7211 */ /* 0x002fe200078008ff */
[----:B------:R-:W-:Y:S01]  /*2400*/  IMAD.SHL.U32 R143, R0, 0x2, RZ ;  /* 0x00000002008f7824 */ /* 0x000fe200078e00ff */
[----:B------:R-:W-:Y:S01]  /*2410*/  LEA R100, R9, R118, 0x1 ;  /* 0x0000007609647211 */ /* 0x000fe200078e08ff */
[----:B------:R-:W5:Y:S01]  /*2420*/  LDG.E.U16 R92, desc[UR12][R92.64] ;  /* 0x0000000c5c5c7981 */ /* 0x000f62000c1e1500 */
[----:B------:R-:W-:-:S02]  /*2430*/  LEA.HI.X.SX32 R95, R114, R5, 0x1, P0 ;  /* 0x00000005725f7211 */ /* 0x000fc400000f0eff */
[-C--:B------:R-:W-:Y:S01]  /*2440*/  LEA R98, P1, R118, R7.reuse, 0x1 ;  /* 0x0000000776627211 */ /* 0x080fe200078208ff */
[----:B------:R1:W5:Y:S01]  /*2450*/  LDG.E.U16 R91, desc[UR12][R90.64] ;  /* 0x0000000c5a5b7981 */ /* 0x000362000c1e1500 */
[----:B------:R-:W-:Y:S02]  /*2460*/  LEA R96, P0, R100, R7, 0x1 ;  /* 0x0000000764607211 */ /* 0x000fe400078008ff */
[-C--:B------:R-:W-:Y:S01]  /*2470*/  LEA.HI.X.SX32 R99, R118, R5.reuse, 0x1, P1 ;  /* 0x0000000576637211 */ /* 0x080fe200008f0eff */
[----:B------:R2:W5:Y:S01]  /*2480*/  LDG.E.U16 R94, desc[UR12][R94.64] ;  /* 0x0000000c5e5e7981 */ /* 0x000562000c1e1500 */
[----:B------:R-:W-:-:S03]  /*2490*/  LEA.HI.X.SX32 R97, R100, R5, 0x1, P0 ;  /* 0x0000000564617211 */ /* 0x000fc600000f0eff */
[----:B------:R2:W5:Y:S04]  /*24a0*/  LDG.E.U16 R98, desc[UR12][R98.64] ;  /* 0x0000000c62627981 */ /* 0x000568000c1e1500 */
[----:B------:R2:W5:Y:S01]  /*24b0*/  LDG.E.U16 R96, desc[UR12][R96.64] ;  /* 0x0000000c60607981 */ /* 0x000562000c1e1500 */
[--C-:B------:R-:W-:Y:S02]  /*24c0*/  SHF.R.S32.HI R5, RZ, 0x7, R0.reuse ;  /* 0x00000007ff057819 */ /* 0x100fe40000011400 */
[----:B------:R-:W-:Y:S02]  /*24d0*/  SHF.R.U32.HI R7, RZ, 0x5, R0 ;  /* 0x00000005ff077819 */ /* 0x000fe40000011600 */
[----:B------:R-:W-:Y:S02]  /*24e0*/  SGXT R5, R5, 0x1 ;  /* 0x000000010505781a */ /* 0x000fe40000000200 */
[----:B------:R-:W-:-:S02]  /*24f0*/  R2UR UR14, R7 ;  /* 0x00000000070e72ca */ /* 0x000fc400000e0000 */
[----:B0-----:R-:W-:Y:S02]  /*2500*/  R2UR UR5, R113 ;  /* 0x00000000710572ca */ /* 0x001fe400000e0000 */
[----:B------:R-:W-:Y:S02]  /*2510*/  LOP3.LUT R100, R5, 0x90, RZ, 0xc0, !PT ;  /* 0x0000009005647812 */ /* 0x000fe400078ec0ff */
[----:B-1----:R-:W-:Y:S02]  /*2520*/  LOP3.LUT R90, R0, 0x40, RZ, 0xc0, !PT ;  /* 0x00000040005a7812 */ /* 0x002fe400078ec0ff */
[----:B------:R-:W-:-:S05]  /*2530*/  LOP3.LUT R5, R100, 0x7e, R143, 0x78, !PT ;  /* 0x0000007e64057812 */ /* 0x000fca00078e788f */
[----:B------:R-:W-:Y:S01]  /*2540*/  IMAD R100, R90, 0x200, R5 ;  /* 0x000002005a647824 */ /* 0x000fe200078e0205 */
[----:B--2---:R-:W-:Y:S06]  /*2550*/  BRA.U UP0, `(.L_x_5) ;  /* 0x0000000100187547 */ /* 0x004fec000b800000 */
[----:B------:R-:W-:Y:S01]  /*2560*/  ELECT P0, URZ, PT ;  /* 0x0000000000ff782f */ /* 0x000fe20003800000 */
[----:B------:R-:W-:Y:S01]  /*2570*/  IMAD.MOV.U32 R5, RZ, RZ, 0x1 ;  /* 0x00000001ff057424 */ /* 0x000fe200078e00ff */
[----:B------:R-:W-:Y:S01]  /*2580*/  UMOV UR6, 0x40 ;  /* 0x0000004000067882 */ /* 0x000fe20000000000 */
[----:B------:R-:W-:Y:S01]  /*2590*/  UVIRTCOUNT.DEALLOC.SMPOOL 0x80 ;  /* 0x000000800000784c */ /* 0x000fe20000000000 */
[----:B------:R-:W-:-:S09]  /*25a0*/  ULEA UR6, UR8, UR6, 0x18 ;  /* 0x0000000608067291 */ /* 0x000fd2000f8ec0ff */
[----:B------:R0:W-:Y:S03]  /*25b0*/  @P0 STS.U8 [UR6], R5 ;  /* 0x00000005ff000988 */ /* 0x0001e60008000006 */
.L_x_5:
[----:B------:R-:W1:Y:S01]  /*25c0*/  S2UR UR8, SR_CTAID.Y ;  /* 0x00000000000879c3 */ /* 0x000e620000002600 */
[----:B0-----:R-:W-:Y:S01]  /*25d0*/  LOP3.LUT R5, R100, 0x20, RZ, 0x3c, !PT ;  /* 0x0000002064057812 */ /* 0x001fe200078e3cff */
[----:B------:R-:W0:Y:S01]  /*25e0*/  LDCU.64 UR6, c[0x0][0x3c0] ;  /* 0x00007800ff0677ac */ /* 0x000e220008000a00 */
[----:B-----5:R2:W-:Y:S01]  /*25f0*/  STS.U16 [R100+UR4], R4 ;  /* 0x0000000464007988 */ /* 0x0205e20008000404 */
[----:B------:R-:W-:Y:S01]  /*2600*/  LOP3.LUT P6, RZ, R0, 0xff, RZ, 0xc0, !PT ;  /* 0x000000ff00ff7812 */ /* 0x000fe200078cc0ff */
[----:B------:R-:W3:Y:S02]  /*2610*/  LDCU UR9, c[0x0][0x3c8] ;  /* 0x00007900ff0977ac */ /* 0x000ee40008000800 */
[----:B------:R4:W-:Y:S01]  /*2620*/  STS.U16 [R100+UR4+0x400], R11 ;  /* 0x0004000b64007988 */ /* 0x0009e20008000404 */
[----:B------:R-:W3:Y:S01]  /*2630*/  LDC R191, c[0x0][0x3c4] ;  /* 0x0000f100ffbf7b82 */ /* 0x000ee20000000800 */
[----:B------:R-:W-:Y:S02]  /*2640*/  USHF.L.U32 UR10, UR14, 0x15, URZ ;  /* 0x000000150e0a7899 */ /* 0x000fe400080006ff */
[----:B------:R-:W-:Y:S01]  /*2650*/  STS.U16 [R100+UR4+0x800], R15 ;  /* 0x0008000f64007988 */ /* 0x000fe20008000404 */
[----:B------:R-:W-:Y:S01]  /*2660*/  ULOP3.LUT UR15, UR14, 0x4, URZ, 0xc0, !UPT ;  /* 0x000000040e0f7892 */ /* 0x000fe2000f8ec0ff */
[----:B--2---:R-:W-:Y:S01]  /*2670*/  LOP3.LUT R4, R100, 0x40, RZ, 0x3c, !PT ;  /* 0x0000004064047812 */ /* 0x004fe200078e3cff */
[----:B------:R-:W-:Y:S01]  /*2680*/  ULOP3.LUT UR10, UR10, 0x600000, URZ, 0xc0, !UPT ;  /* 0x006000000a0a7892 */ /* 0x000fe2000f8ec0ff */
[----:B------:R2:W-:Y:S01]  /*2690*/  STS.U16 [R100+UR4+0xc00], R19 ;  /* 0x000c001364007988 */ /* 0x0005e20008000404 */
[----:B------:R-:W-:Y:S01]  /*26a0*/  UMOV UR16, 0x1 ;  /* 0x0000000100107882 */ /* 0x000fe20000000000 */
[----:B----4-:R-:W4:Y:S01]  /*26b0*/  LDC R11, c[0x0][0x3c4] ;  /* 0x0000f100ff0b7b82 */ /* 0x010f220000000800 */
[----:B------:R-:W-:Y:S01]  /*26c0*/  VOTEU.ALL UP1, P6 ;  /* 0x0000000000ff7886 */ /* 0x000fe20003020000 */
[----:B------:R2:W-:Y:S01]  /*26d0*/  STS.U16 [R100+UR4+0x1000], R23 ;  /* 0x0010001764007988 */ /* 0x0005e20008000404 */
[----:B------:R-:W-:Y:S01]  /*26e0*/  VOTEU.ALL UP2, P6 ;  /* 0x0000000000ff7886 */ /* 0x000fe20003040000 */
[----:B0-----:R-:W-:-:S02]  /*26f0*/  USHF.L.U32 UR7, UR7, 0x1, URZ ;  /* 0x0000000107077899 */ /* 0x001fc400080006ff */
[----:B------:R0:W-:Y:S01]  /*2700*/  STS.U16 [R100+UR4+0x1400], R27 ;  /* 0x0014001b64007988 */ /* 0x0001e20008000404 */
[----:B-1----:R-:W-:Y:S01]  /*2710*/  UIMAD UR8, UR8, UR6, URZ ;  /* 0x00000006080872a4 */ /* 0x002fe2000f8e02ff */
[----:B--2---:R-:W1:Y:S01]  /*2720*/  LDC R19, c[0x0][0x3c4] ;  /* 0x0000f100ff137b82 */ /* 0x004e620000000800 */
[----:B------:R-:W-:-:S04]  /*2730*/  @!UP1 UIADD3 UR18, UPT, UPT, -UR16, 0x100000, URZ ;  /* 0x0010000010129890 */ /* 0x000fc8000fffe1ff */
[----:B------:R-:W-:Y:S02]  /*2740*/  @!UP1 USHF.L.U32 UR19, UR18, 0xb, URZ ;  /* 0x0000000b12139899 */ /* 0x000fe400080006ff */
[----:B------:R-:W-:Y:S01]  /*2750*/  @!UP1 USHF.L.U32 UR18, UR18, 0x1, URZ ;  /* 0x0000000112129899 */ /* 0x000fe200080006ff */
[----:B------:R-:W-:Y:S01]  /*2760*/  STS.U16 [R100+UR4+0x1800], R31 ;  /* 0x0018001f64007988 */ /* 0x000fe20008000404 */
[----:B------:R-:W-:-:S03]  /*2770*/  USHF.L.U32 UR6, UR8, 0x1, URZ ;  /* 0x0000000108067899 */ /* 0x000fc600080006ff */
[----:B------:R-:W-:Y:S01]  /*2780*/  STS.U16 [R100+UR4+0x1c00], R35 ;  /* 0x001c002364007988 */ /* 0x000fe20008000404 */
[----:B------:R-:W2:Y:S03]  /*2790*/  LDC R23, c[0x0][0x3c4] ;  /* 0x0000f100ff177b82 */ /* 0x000ea60000000800 */
[----:B------:R-:W-:Y:S04]  /*27a0*/  STS.U16 [R100+UR4+0x2000], R39 ;  /* 0x0020002764007988 */ /* 0x000fe80008000404 */
[----:B------:R-:W-:Y:S01]  /*27b0*/  STS.U16 [R100+UR4+0x2400], R43 ;  /* 0x0024002b64007988 */ /* 0x000fe20008000404 */
[----:B0-----:R-:W0:Y:S03]  /*27c0*/  LDC R27, c[0x0][0x3c4] ;  /* 0x0000f100ff1b7b82 */ /* 0x001e260000000800 */
[----:B------:R-:W-:Y:S04]  /*27d0*/  STS.U16 [R100+UR4+0x2800], R47 ;  /* 0x0028002f64007988 */ /* 0x000fe80008000404 */
[----:B------:R-:W-:Y:S01]  /*27e0*/  STS.U16 [R100+UR4+0x2c00], R51 ;  /* 0x002c003364007988 */ /* 0x000fe20008000404 */
[----:B------:R-:W0:Y:S03]  /*27f0*/  LDC R187, c[0x0][0x3c4] ;  /* 0x0000f100ffbb7b82 */ /* 0x000e260000000800 */
        /* <DEDUP_REMOVED lines=21> */
[----:B------:R0:W-:Y:S04]  /*2950*/  STS.U16 [R100+UR4+0x7400], R140 ;  /* 0x0074008c64007988 */ /* 0x0001e80008000404 */
[----:B------:R-:W-:Y:S04]  /*2960*/  STS.U16 [R100+UR4+0x7800], R101 ;  /* 0x0078006564007988 */ /* 0x000fe80008000404 */
[----:B------:R-:W-:Y:S01]  /*2970*/  STS.U16 [R100+UR4+0x7c00], R92 ;  /* 0x007c005c64007988 */ /* 0x000fe20008000404 */
[----:B----4-:R-:W-:-:S02]  /*2980*/  IMAD R11, R11, 0x6, RZ ;  /* 0x000000060b0b7824 */ /* 0x010fc400078e02ff */
[----:B0-----:R-:W-:Y:S01]  /*2990*/  VIADD R140, R155, 0x80 ;  /* 0x000000809b8c7836 */ /* 0x001fe20000000000 */
[----:B------:R0:W-:Y:S04]  /*29a0*/  STS.U16 [R5+UR4+0x100], R6 ;  /* 0x0001000605007988 */ /* 0x0001e80008000404 */
[----:B------:R-:W-:Y:S01]  /*29b0*/  STS.U16 [R5+UR4+0x500], R12 ;  /* 0x0005000c05007988 */ /* 0x000fe20008000404 */
[----:B-1----:R-:W-:Y:S01]  /*29c0*/  IMAD R19, R19, 0xa, RZ ;  /* 0x0000000a13137824 */ /* 0x002fe200078e02ff */
[----:B------:R-:W-:Y:S02]  /*29d0*/  MOV R47, UR7 ;  /* 0x00000007002f7c02 */ /* 0x000fe40008000f00 */
[----:B------:R-:W-:Y:S01]  /*29e0*/  STS.U16 [R5+UR4+0x900], R16 ;  /* 0x0009001005007988 */ /* 0x000fe20008000404 */
[----:B--2---:R-:W-:Y:S01]  /*29f0*/  IMAD R23, R23, 0xc, RZ ;  /* 0x0000000c17177824 */ /* 0x004fe200078e02ff */
[----:B0-----:R-:W0:Y:S01]  /*2a00*/  LDC.64 R6, c[0x0][0x388] ;  /* 0x0000e200ff067b82 */ /* 0x001e220000000a00 */
[----:B------:R-:W-:Y:S01]  /*2a10*/  IMAD R27, R27, 0xe, RZ ;  /* 0x0000000e1b1b7824 */ /* 0x000fe200078e02ff */
[----:B------:R1:W-:Y:S01]  /*2a20*/  STS.U16 [R5+UR4+0xd00], R20 ;  /* 0x000d001405007988 */ /* 0x0003e20008000404 */
[----:B------:R-:W-:-:S03]  /*2a30*/  ISETP.GT.AND P0, PT, R140, RZ, PT ;  /* 0x000000ff8c00720c */ /* 0x000fc60003f04270 */
[----:B------:R2:W-:Y:S04]  /*2a40*/  STS.U16 [R5+UR4+0x1100], R24 ;  /* 0x0011001805007988 */ /* 0x0005e80008000404 */
[----:B------:R4:W-:Y:S01]  /*2a50*/  STS.U16 [R5+UR4+0x1500], R28 ;  /* 0x0015001c05007988 */ /* 0x0009e20008000404 */
[----:B-1----:R-:W1:Y:S03]  /*2a60*/  LDC R20, c[0x0][0x3c4] ;  /* 0x0000f100ff147b82 */ /* 0x002e660000000800 */
[----:B------:R-:W-:Y:S04]  /*2a70*/  STS.U16 [R5+UR4+0x1900], R32 ;  /* 0x0019002005007988 */ /* 0x000fe80008000404 */
[----:B------:R-:W-:Y:S01]  /*2a80*/  STS.U16 [R5+UR4+0x1d00], R36 ;  /* 0x001d002405007988 */ /* 0x000fe20008000404 */
[----:B--2---:R-:W2:Y:S03]  /*2a90*/  LDC R24, c[0x0][0x3c4] ;  /* 0x0000f100ff187b82 */ /* 0x004ea60000000800 */
[----:B------:R-:W-:Y:S04]  /*2aa0*/  STS.U16 [R5+UR4+0x2100], R40 ;  /* 0x0021002805007988 */ /* 0x000fe80008000404 */
[----:B------:R-:W-:Y:S01]  /*2ab0*/  STS.U16 [R5+UR4+0x2500], R44 ;  /* 0x0025002c05007988 */ /* 0x000fe20008000404 */
[----:B----4-:R-:W4:Y:S03]  /*2ac0*/  LDC R28, c[0x0][0x3c4] ;  /* 0x0000f100ff1c7b82 */ /* 0x010f260000000800 */
        /* <DEDUP_REMOVED lines=23> */
[----:B------:R1:W-:Y:S01]  /*2c40*/  STS.U16 [R4+UR4+0x600], R13 ;  /* 0x0006000d04007988 */ /* 0x0003e20008000404 */
[----:B0-----:R-:W-:-:S03]  /*2c50*/  LOP3.LUT R5, R100, 0x60, RZ, 0x3c, !PT ;  /* 0x0000006064057812 */ /* 0x001fc600078e3cff */
[----:B------:R0:W-:Y:S04]  /*2c60*/  STS.U16 [R4+UR4+0xa00], R17 ;  /* 0x000a001104007988 */ /* 0x0001e80008000404 */
[----:B------:R2:W-:Y:S01]  /*2c70*/  STS.U16 [R4+UR4+0xe00], R21 ;  /* 0x000e001504007988 */ /* 0x0005e20008000404 */
[----:B-1----:R-:W1:Y:S03]  /*2c80*/  LDC R13, c[0x0][0x3c4] ;  /* 0x0000f100ff0d7b82 */ /* 0x002e660000000800 */
[----:B------:R2:W-:Y:S04]  /*2c90*/  STS.U16 [R4+UR4+0x1200], R25 ;  /* 0x0012001904007988 */ /* 0x0005e80008000404 */
[----:B------:R-:W-:Y:S01]  /*2ca0*/  STS.U16 [R4+UR4+0x1600], R29 ;  /* 0x0016001d04007988 */ /* 0x000fe20008000404 */
[----:B0-----:R-:W0:Y:S03]  /*2cb0*/  LDC R17, c[0x0][0x3c4] ;  /* 0x0000f100ff117b82 */ /* 0x001e260000000800 */
[----:B------:R-:W-:Y:S04]  /*2cc0*/  STS.U16 [R4+UR4+0x1a00], R33 ;  /* 0x001a002104007988 */ /* 0x000fe80008000404 */
[----:B------:R-:W-:Y:S01]  /*2cd0*/  STS.U16 [R4+UR4+0x1e00], R37 ;  /* 0x001e002504007988 */ /* 0x000fe20008000404 */
[----:B--2---:R-:W2:Y:S03]  /*2ce0*/  LDC R21, c[0x0][0x3c4] ;  /* 0x0000f100ff157b82 */ /* 0x004ea60000000800 */
[----:B------:R-:W-:Y:S04]  /*2cf0*/  STS.U16 [R4+UR4+0x2200], R41 ;  /* 0x0022002904007988 */ /* 0x000fe80008000404 */
[----:B------:R3:W-:Y:S01]  /*2d00*/  STS.U16 [R4+UR4+0x2600], R45 ;  /* 0x0026002d04007988 */ /* 0x0007e20008000404 */
[----:B------:R-:W0:Y:S03]  /*2d10*/  LDC R25, c[0x0][0x3c4] ;  /* 0x0000f100ff197b82 */ /* 0x000e260000000800 */
[----:B------:R-:W-:Y:S04]  /*2d20*/  STS.U16 [R4+UR4+0x2a00], R49 ;  /* 0x002a003104007988 */ /* 0x000fe80008000404 */
[----:B------:R-:W-:Y:S01]  /*2d30*/  STS.U16 [R4+UR4+0x2e00], R53 ;  /* 0x002e003504007988 */ /* 0x000fe20008000404 */
[----:B---3--:R-:W3:Y:S03]  /*2d40*/  LDC R45, c[0x0][0x3c4] ;  /* 0x0000f100ff2d7b82 */ /* 0x008ee60000000800 */
        /* <DEDUP_REMOVED lines=23> */
[----:B0-----:R-:W-:-:S03]  /*2ec0*/  LOP3.LUT R4, R0, 0xff, RZ, 0xc0, !PT ;  /* 0x000000ff00047812 */ /* 0x001fc600078ec0ff */
[----:B------:R-:W-:Y:S02]  /*2ed0*/  STS.U16 [R5+UR4+0xb00], R18 ;  /* 0x000b001205007988 */ /* 0x000fe40008000404 */
[----:B------:R-:W-:Y:S02]  /*2ee0*/  IMAD R4, R4, UR9, RZ ;  /* 0x0000000904047c24 */ /* 0x000fe4000f8e02ff */
[----:B------:R0:W-:Y:S01]  /*2ef0*/  STS.U16 [R5+UR4+0xf00], R22 ;  /* 0x000f001605007988 */ /* 0x0001e20008000404 */
[----:B------:R-:W-:Y:S02]  /*2f00*/  UIMAD.WIDE UR8, UR8, 0x2, URZ ;  /* 0x00000002080878a5 */ /* 0x000fe4000f8e02ff */
[C---:B------:R-:W-:Y:S01]  /*2f10*/  SHF.L.U32 R159, R4.reuse, 0x1, RZ ;  /* 0x00000001049f7819 */ /* 0x040fe200000006ff */
[----:B------:R1:W-:Y:S01]  /*2f20*/  STS.U16 [R5+UR4+0x1300], R26 ;  /* 0x0013001a05007988 */ /* 0x0003e20008000404 */
[----:B------:R-:W-:Y:S02]  /*2f30*/  IMAD.HI R4, R4, 0x2, RZ ;  /* 0x0000000204047827 */ /* 0x000fe400078e02ff */
[----:B------:R-:W-:Y:S01]  /*2f40*/  IADD3 R158, P1, P2, R159, UR6, R6 ;  /* 0x000000069f9e7c10 */ /* 0x000fe2000fa3e006 */
[----:B------:R-:W-:Y:S01]  /*2f50*/  UIADD3 UR6, UPT, UPT, UR5, UR10, URZ ;  /* 0x0000000a05067290 */ /* 0x000fe2000fffe0ff */
[----:B------:R1:W-:Y:S01]  /*2f60*/  STS.U16 [R5+UR4+0x1700], R30 ;  /* 0x0017001e05007988 */ /* 0x0003e20008000404 */
[----:B0-----:R-:W0:Y:S01]  /*2f70*/  LDC R22, c[0x0][0x3c4] ;  /* 0x0000f100ff167b82 */ /* 0x001e220000000800 */
[----:B------:R-:W-:Y:S01]  /*2f80*/  IADD3.X R159, PT, PT, R4, UR9, R7, P1, P2 ;  /* 0x00000009049f7c10 */ /* 0x000fe20008fe4407 */
[----:B------:R-:W-:Y:S01]  /*2f90*/  ULEA UR6, UR15, UR6, 0x5 ;  /* 0x000000060f067291 */ /* 0x000fe2000f8e28ff */
[----:B------:R-:W-:Y:S04]  /*2fa0*/  STS.U16 [R5+UR4+0x7f00], R96 ;  /* 0x007f006005007988 */ /* 0x000fe80008000404 */
[----:B------:R-:W-:Y:S01]  /*2fb0*/  STS.U16 [R5+UR4+0x1b00], R34 ;  /* 0x001b002205007988 */ /* 0x000fe20008000404 */
[----:B------:R-:W0:Y:S03]  /*2fc0*/  LDC R7, c[0x0][0x3c4] ;  /* 0x0000f100ff077b82 */ /* 0x000e260000000800 */
[----:B------:R-:W-:Y:S04]  /*2fd0*/  STS.U16 [R5+UR4+0x1f00], R38 ;  /* 0x001f002605007988 */ /* 0x000fe80008000404 */
[----:B------:R-:W-:Y:S01]  /*2fe0*/  STS.U16 [R5+UR4+0x2300], R42 ;  /* 0x0023002a05007988 */ /* 0x000fe20008000404 */
[----:B-1----:R-:W1:Y:S03]  /*2ff0*/  LDC R26, c[0x0][0x3c4] ;  /* 0x0000f100ff1a7b82 */ /* 0x002e660000000800 */
        /* <DEDUP_REMOVED lines=22> */
[----:B------:R0:W-:Y:S01]  /*3160*/  STS.U16 [R5+UR4+0x7b00], R91 ;  /* 0x007b005b05007988 */ /* 0x0001e20008000404 */
[-C--:B------:R-:W-:Y:S01]  /*3170*/  IADD3 R188, P3, PT, R11, R158.reuse, RZ ;  /* 0x0000009e0bbc7210 */ /* 0x080fe20007f7e0ff */
[----:B------:R-:W-:Y:S01]  /*3180*/  IMAD R9, R9, 0x5, RZ ;  /* 0x0000000509097824 */ /* 0x000fe200078e02ff */
[-C--:B------:R-:W-:Y:S01]  /*3190*/  LEA R186, P4, R187, R158.reuse, 0x3 ;  /* 0x0000009ebbba7211 */ /* 0x080fe200078818ff */
[----:B------:R-:W-:Y:S01]  /*31a0*/  STTM.x128 tmem[UR6], RZ ;  /* 0x000000ff000079ed */ /* 0x000fe200083c0006 */
[----:B------:R-:W0:Y:S02]  /*31b0*/  FENCE.VIEW.ASYNC.T ;  /* 0x00000000000073c6 */ /* 0x000e240000000200 */
[----:B0-----:R-:W-:Y:S01]  /*31c0*/  BAR.SYNC.DEFER_BLOCKING 0x0 ;  /* 0x0000000000007b1d */ /* 0x001fe20000010000 */
[----:B------:R-:W-:Y:S01]  /*31d0*/  IMAD R177, R20, 0x12, RZ ;  /* 0x0000001214b17824 */ /* 0x000fe200078e02ff */
[----:B------:R-:W-:Y:S01]  /*31e0*/  IADD3 R184, P5, PT, R19, R158, RZ ;  /* 0x0000009e13b87210 */ /* 0x000fe20007fbe0ff */
[----:B------:R-:W-:Y:S01]  /*31f0*/  IMAD R171, R22, 0x14, RZ ;  /* 0x0000001416ab7824 */ /* 0x000fe200078e02ff */
[----:B------:R-:W-:-:S04]  /*3200*/  PRMT R4, RZ, 0x7610, R4 ;  /* 0x00007610ff047816 */ /* 0x000fc80000000004 */
[----:B------:R-:W0:Y:S01]  /*3210*/  LDC R5, c[0x0][0x3c4] ;  /* 0x0000f100ff057b82 */ /* 0x000e220000000800 */
[----:B------:R-:W-:Y:S01]  /*3220*/  IADD3 R192, P1, PT, R158, UR7, RZ ;  /* 0x000000079ec07c10 */ /* 0x000fe2000ff3e0ff */
[----:B------:R-:W-:Y:S01]  /*3230*/  IMAD.SHL.U32 R7, R7, 0x4, RZ ;  /* 0x0000000407077824 */ /* 0x000fe200078e00ff */
[----:B------:R-:W-:Y:S01]  /*3240*/  LEA R190, P2, R191, R158, 0x2 ;  /* 0x0000009ebfbe7211 */ /* 0x000fe200078410ff */
[----:B------:R-:W-:Y:S01]  /*3250*/  IMAD R13, R13, 0x7, RZ ;  /* 0x000000070d0d7824 */ /* 0x000fe200078e02ff */
[----:B---3--:R-:W-:Y:S01]  /*3260*/  LEA.HI.X.SX32 R193, R45, R159, 0x1, P1 ;  /* 0x0000009f2dc17211 */ /* 0x008fe200008f0eff */
[----:B------:R-:W3:Y:S02]  /*3270*/  FENCE.VIEW.ASYNC.S ;  /* 0x00000000000073c6 */ /* 0x000ee40000000000 */
[----:B---3--:R-:W3:Y:S02]  /*3280*/  @!UP2 SYNCS.EXCH.64 URZ, [UR4+0x16000], UR18 ;  /* 0x0160001204ffa5b2 */ /* 0x008ee40008000100 */
[----:B---3--:R-:W-:Y:S01]  /*3290*/  BAR.SYNC.DEFER_BLOCKING 0x0 ;  /* 0x0000000000007b1d */ /* 0x008fe20000010000 */
[----:B------:R-:W-:-:S02]  /*32a0*/  IMAD R169, R24, 0x16, RZ ;  /* 0x0000001618a97824 */ /* 0x000fc400078e02ff */
[----:B0-----:R-:W-:Y:S01]  /*32b0*/  IMAD R5, R5, 0x3, RZ ;  /* 0x0000000305057824 */ /* 0x001fe200078e02ff */
[-C--:B------:R-:W-:Y:S01]  /*32c0*/  IADD3 R182, P1, PT, R23, R158.reuse, RZ ;  /* 0x0000009e17b67210 */ /* 0x080fe20007f3e0ff */
[----:B------:R-:W-:Y:S01]  /*32d0*/  IMAD.SHL.U32 R15, R15, 0x8, RZ ;  /* 0x000000080f0f7824 */ /* 0x000fe200078e00ff */
[-C--:B------:R-:W-:Y:S01]  /*32e0*/  LEA.HI.X.SX32 R191, R47, R159.reuse, 0x1, P2 ;  /* 0x0000009f2fbf7211 */ /* 0x080fe200010f0eff */
[----:B-1----:R-:W-:Y:S01]  /*32f0*/  IMAD R167, R26, 0x18, RZ ;  /* 0x000000181aa77824 */ /* 0x002fe200078e02ff */
[-C--:B------:R-:W-:Y:S01]  /*3300*/  IADD3 R180, P2, PT, R27, R158.reuse, RZ ;  /* 0x0000009e1bb47210 */ /* 0x080fe20007f5e0ff */
[----:B------:R-:W-:Y:S01]  /*3310*/  IMAD R17, R17, 0x9, RZ ;  /* 0x0000000911117824 */ /* 0x000fe200078e02ff */
[-C--:B------:R-:W-:Y:S01]  /*3320*/  LEA.HI.X.SX32 R189, R5, R159.reuse, 0x1, P3 ;  /* 0x0000009f05bd7211 */ /* 0x080fe200018f0eff */
[----:B----4-:R-:W-:Y:S01]  /*3330*/  IMAD R165, R28, 0x1a, RZ ;  /* 0x0000001a1ca57824 */ /* 0x010fe200078e02ff */
[-C--:B------:R-:W-:Y:S01]  /*3340*/  LEA R178, P3, R179, R158.reuse, 0x4 ;  /* 0x0000009eb3b27211 */ /* 0x080fe200078620ff */
[----:B------:R-:W-:Y:S01]  /*3350*/  IMAD R163, R30, 0x1c, RZ ;  /* 0x0000001c1ea37824 */ /* 0x000fe200078e02ff */
[-C--:B------:R-:W-:Y:S01]  /*3360*/  LEA.HI.X.SX32 R187, R7, R159.reuse, 0x1, P4 ;  /* 0x0000009f07bb7211 */ /* 0x080fe200020f0eff */
[----:B--2---:R-:W-:Y:S01]  /*3370*/  IMAD R21, R21, 0xb, RZ ;  /* 0x0000000b15157824 */ /* 0x004fe200078e02ff */
[----:B------:R-:W-:Y:S01]  /*3380*/  IADD3 R176, P4, PT, R177, R158, RZ ;  /* 0x0000009eb1b07210 */ /* 0x000fe20007f9e0ff */
[----:B------:R-:W-:Y:S01]  /*3390*/  IMAD R161, R154, 0x1e, RZ ;  /* 0x0000001e9aa17824 */ /* 0x000fe200078e02ff */
[----:B------:R-:W-:-:S02]  /*33a0*/  LEA.HI.X.SX32 R185, R9, R159, 0x1, P5 ;  /* 0x0000009f09b97211 */ /* 0x000fc400028f0eff */
[-C--:B------:R-:W-:Y:S02]  /*33b0*/  IADD3 R170, P5, PT, R171, R158.reuse, RZ ;  /* 0x0000009eabaa7210 */ /* 0x080fe40007fbe0ff */
[-C--:B------:R-:W-:Y:S01]  /*33c0*/  LEA.HI.X.SX32 R183, R11, R159.reuse, 0x1, P1 ;  /* 0x0000009f0bb77211 */ /* 0x080fe200008f0eff */
[----:B------:R-:W-:Y:S01]  /*33d0*/  IMAD R25, R25, 0xd, RZ ;  /* 0x0000000d19197824 */ /* 0x000fe200078e02ff */
[----:B------:R-:W-:Y:S02]  /*33e0*/  PRMT R12, RZ, 0x7610, R12 ;  /* 0x00007610ff0c7816 */ /* 0x000fe4000000000c */
[----:B------:R-:W-:Y:S02]  /*33f0*/  PRMT R31, RZ, 0x7610, R31 ;  /* 0x00007610ff1f7816 */ /* 0x000fe4000000001f */
[----:B------:R-:W-:Y:S01]  /*3400*/  PRMT R39, RZ, 0x7610, R39 ;  /* 0x00007610ff277816 */ /* 0x000fe20000000027 */
[----:B------:R-:W-:Y:S01]  /*3410*/  IMAD R29, R29, 0xf, RZ ;  /* 0x0000000f1d1d7824 */ /* 0x000fe200078e02ff */
[----:B------:R-:W-:Y:S01]  /*3420*/  IADD3 R168, P1, PT, R169, R158, RZ ;  /* 0x0000009ea9a87210 */ /* 0x000fe20007f3e0ff */
[----:B------:R-:W2:Y:S01]  /*3430*/  @P0 LDG.E.U16 R4, desc[UR12][R158.64] ;  /* 0x0000000c9e040981 */ /* 0x000ea2000c1e1500 */
[----:B------:R-:W-:-:S02]  /*3440*/  LEA.HI.X.SX32 R181, R13, R159, 0x1, P2 ;  /* 0x0000009f0db57211 */ /* 0x000fc400010f0eff */
[-C--:B------:R-:W-:Y:S01]  /*3450*/  IADD3 R166, P2, PT, R167, R158.reuse, RZ ;  /* 0x0000009ea7a67210 */ /* 0x080fe20007f5e0ff */
[----:B------:R-:W3:Y:S01]  /*3460*/  @P0 LDG.E.U16 R31, desc[UR12][R192.64] ;  /* 0x0000000cc01f0981 */ /* 0x000ee2000c1e1500 */
[-C--:B------:R-:W-:Y:S02]  /*3470*/  LEA.HI.X.SX32 R179, R15, R159.reuse, 0x1, P3 ;  /* 0x0000009f0fb37211 */ /* 0x080fe400018f0eff */
[----:B------:R-:W-:Y:S02]  /*3480*/  PRMT R6, RZ, 0x7610, R6 ;  /* 0x00007610ff067816 */ /* 0x000fe40000000006 */
[----:B------:R-:W-:Y:S01]  /*3490*/  PRMT R14, RZ, 0x7610, R14 ;  /* 0x00007610ff0e7816 */ /* 0x000fe2000000000e */
[----:B------:R-:W4:Y:S01]  /*34a0*/  @P0 LDG.E.U16 R12, desc[UR12][R178.64] ;  /* 0x0000000cb20c0981 */ /* 0x000f22000c1e1500 */
[----:B------:R-:W-:Y:S02]  /*34b0*/  IADD3 R164, P3, PT, R165, R158, RZ ;  /* 0x0000009ea5a47210 */ /* 0x000fe40007f7e0ff */
[----:B------:R-:W-:Y:S01]  /*34c0*/  LEA.HI.X.SX32 R177, R17, R159, 0x1, P4 ;  /* 0x0000009f11b17211 */ /* 0x000fe200020f0eff */
[----:B------:R-:W3:Y:S01]  /*34d0*/  @P0 LDG.E.U16 R6, desc[UR12][R190.64] ;  /* 0x0000000cbe060981 */ /* 0x000ee2000c1e1500 */
[----:B------:R-:W-:-:S02]  /*34e0*/  PRMT R33, RZ, 0x7610, R33 ;  /* 0x00007610ff217816 */ /* 0x000fc40000000021 */
[----:B------:R-:W-:Y:S01]  /*34f0*/  PRMT R41, RZ, 0x7610, R41 ;  /* 0x00007610ff297816 */ /* 0x000fe20000000029 */
[----:B------:R-:W3:Y:S01]  /*3500*/  @P0 LDG.E.U16 R39, desc[UR12][R176.64] ;  /* 0x0000000cb0270981 */ /* 0x000ee2000c1e1500 */
[-C--:B------:R-:W-:Y:S02]  /*3510*/  IADD3 R162, P4, PT, R163, R158.reuse, RZ ;  /* 0x0000009ea3a27210 */ /* 0x080fe40007f9e0ff */
[----:B------:R-:W-:Y:S01]  /*3520*/  LEA.HI.X.SX32 R171, R19, R159, 0x1, P5 ;  /* 0x0000009f13ab7211 */ /* 0x000fe200028f0eff */
[----:B------:R-:W3:Y:S01]  /*3530*/  @P0 LDG.E.U16 R33, desc[UR12][R188.64] ;  /* 0x0000000cbc210981 */ /* 0x000ee2000c1e1500 */
[----:B------:R-:W-:Y:S02]  /*3540*/  PRMT R8, RZ, 0x7610, R8 ;  /* 0x00007610ff087816 */ /* 0x000fe40000000008 */
[----:B------:R-:W-:Y:S01]  /*3550*/  PRMT R16, RZ, 0x7610, R16 ;  /* 0x00007610ff107816 */ /* 0x000fe20000000010 */
[----:B------:R-:W3:Y:S01]  /*3560*/  @P0 LDG.E.U16 R14, desc[UR12][R170.64] ;  /* 0x0000000caa0e0981 */ /* 0x000ee2000c1e1500 */
[----:B------:R-:W-:-:S02]  /*3570*/  IADD3 R160, P5, PT, R161, R158, RZ ;  /* 0x0000009ea1a07210 */ /* 0x000fc40007fbe0ff */
[-C--:B------:R-:W-:Y:S01]  /*3580*/  LEA.HI.X.SX32 R169, R21, R159.reuse, 0x1, P1 ;  /* 0x0000009f15a97211 */ /* 0x080fe200008f0eff */
[----:B------:R-:W3:Y:S01]  /*3590*/  @P0 LDG.E.U16 R8, desc[UR12][R186.64] ;  /* 0x0000000cba080981 */ /* 0x000ee2000c1e1500 */
[----:B------:R-:W-:Y:S02]  /*35a0*/  PRMT R35, RZ, 0x7610, R35 ;  /* 0x00007610ff237816 */ /* 0x000fe40000000023 */
[----:B------:R-:W-:Y:S01]  /*35b0*/  PRMT R43, RZ, 0x7610, R43 ;  /* 0x00007610ff2b7816 */ /* 0x000fe2000000002b */
[----:B------:R-:W3:Y:S01]  /*35c0*/  @P0 LDG.E.U16 R41, desc[UR12][R168.64] ;  /* 0x0000000ca8290981 */ /* 0x000ee2000c1e1500 */
[----:B------:R-:W-:Y:S02]  /*35d0*/  LEA.HI.X.SX32 R167, R23, R159, 0x1, P2 ;  /* 0x0000009f17a77211 */ /* 0x000fe400010f0eff */
[----:B------:R-:W-:Y:S01]  /*35e0*/  PRMT R10, RZ, 0x7610, R10 ;  /* 0x00007610ff0a7816 */ /* 0x000fe2000000000a */
[----:B------:R-:W3:Y:S01]  /*35f0*/  @P0 LDG.E.U16 R35, desc[UR12][R184.64] ;  /* 0x0000000cb8230981 */ /* 0x000ee2000c1e1500 */
[----:B------:R-:W-:-:S02]  /*3600*/  PRMT R18, RZ, 0x7610, R18 ;  /* 0x00007610ff127816 */ /* 0x000fc40000000012 */
[-C--:B------:R-:W-:Y:S01]  /*3610*/  LEA.HI.X.SX32 R165, R25, R159.reuse, 0x1, P3 ;  /* 0x0000009f19a57211 */ /* 0x080fe200018f0eff */
[----:B------:R-:W3:Y:S01]  /*3620*/  @P0 LDG.E.U16 R16, desc[UR12][R166.64] ;  /* 0x0000000ca6100981 */ /* 0x000ee2000c1e1500 */
[----:B------:R-:W-:Y:S02]  /*3630*/  PRMT R37, RZ, 0x7610, R37 ;  /* 0x00007610ff257816 */ /* 0x000fe40000000025 */
[-C--:B------:R-:W-:Y:S01]  /*3640*/  LEA.HI.X.SX32 R163, R27, R159.reuse, 0x1, P4 ;  /* 0x0000009f1ba37211 */ /* 0x080fe200020f0eff */
[----:B------:R-:W3:Y:S01]  /*3650*/  @P0 LDG.E.U16 R43, desc[UR12][R164.64] ;  /* 0x0000000ca42b0981 */ /* 0x000ee2000c1e1500 */
[----:B------:R-:W-:Y:S02]  /*3660*/  PRMT R5, RZ, 0x7610, R5 ;  /* 0x00007610ff057816 */ /* 0x000fe40000000005 */
[----:B------:R-:W-:Y:S01]  /*3670*/  LEA.HI.X.SX32 R161, R29, R159, 0x1, P5 ;  /* 0x0000009f1da17211 */ /* 0x000fe200028f0eff */
[----:B------:R-:W3:Y:S04]  /*3680*/  @P0 LDG.E.U16 R10, desc[UR12][R182.64] ;  /* 0x0000000cb60a0981 */ /* 0x000ee8000c1e1500 */
[----:B------:R-:W3:Y:S04]  /*3690*/  @P0 LDG.E.U16 R18, desc[UR12][R162.64] ;  /* 0x0000000ca2120981 */ /* 0x000ee8000c1e1500 */
[----:B------:R-:W3:Y:S04]  /*36a0*/  @P0 LDG.E.U16 R37, desc[UR12][R180.64] ;  /* 0x0000000cb4250981 */ /* 0x000ee8000c1e1500 */
[----:B------:R-:W3:Y:S01]  /*36b0*/  @P0 LDG.E.U16 R5, desc[UR12][R160.64] ;  /* 0x0000000ca0050981 */ /* 0x000ee2000c1e1500 */
[----:B------:R-:W-:Y:S01]  /*36c0*/  IMAD.SHL.U32 R7, R0, 0x20, RZ ;  /* 0x0000002000077824 */ /* 0x000fe200078e00ff */
[----:B------:R-:W-:-:S04]  /*36d0*/  @!UP1 UIADD3 UR8, UPT, UPT, -UR16, 0x100000, URZ ;  /* 0x0010000010089890 */ /* 0x000fc8000fffe1ff */
[----:B------:R-:W-:Y:S02]  /*36e0*/  @!UP1 USHF.L.U32 UR9, UR8, 0xb, URZ ;  /* 0x0000000b08099899 */ /* 0x000fe400080006ff */
[----:B------:R-:W-:Y:S01]  /*36f0*/  @!UP1 USHF.L.U32 UR8, UR8, 0x1, URZ ;  /* 0x0000000108089899 */ /* 0x000fe200080006ff */
[----:B------:R-:W-:Y:S01]  /*3700*/  LOP3.LUT R20, R7, 0x1800, RZ, 0xc0, !PT ;  /* 0x0000180007147812 */ /* 0x000fe200078ec0ff */
[----:B------:R-:W-:-:S03]  /*3710*/  VOTEU.ALL UP2, P6 ;  /* 0x0000000000ff7886 */ /* 0x000fc60003040000 */
[----:B------:R-:W-:Y:S01]  /*3720*/  LOP3.LUT R139, R20, 0x7e, R143, 0xf8, !PT ;  /* 0x0000007e148b7812 */ /* 0x000fe200078ef88f */
[----:B------:R-:W-:-:S04]  /*3730*/  @!UP1 UIADD3 UR16, UPT, UPT, -UR16, 0x100000, URZ ;  /* 0x0010000010109890 */ /* 0x000fc8000fffe1ff */
[----:B------:R-:W-:Y:S02]  /*3740*/  @!UP1 USHF.L.U32 UR17, UR16, 0xb, URZ ;  /* 0x0000000b10119899 */ /* 0x000fe400080006ff */
[----:B------:R-:W-:Y:S01]  /*3750*/  @!UP1 USHF.L.U32 UR16, UR16, 0x1, URZ ;  /* 0x0000000110109899 */ /* 0x000fe200080006ff */
[C---:B------:R-:W-:Y:S01]  /*3760*/  LOP3.LUT R138, R139.reuse, 0x10, RZ, 0x3c, !PT ;  /* 0x000000108b8a7812 */ /* 0x040fe200078e3cff */
[----:B------:R0:W1:Y:S01]  /*3770*/  @!UP2 SYNCS.EXCH.64 URZ, [UR4+0x16008], UR8 ;  /* 0x0160080804ffa5b2 */ /* 0x0000620008000100 */
[C---:B------:R-:W-:Y:S02]  /*3780*/  LOP3.LUT R137, R139.reuse, 0x20, RZ, 0x3c, !PT ;  /* 0x000000208b897812 */ /* 0x040fe400078e3cff */
[C---:B------:R-:W-:Y:S02]  /*3790*/  LOP3.LUT R136, R139.reuse, 0x30, RZ, 0x3c, !PT ;  /* 0x000000308b887812 */ /* 0x040fe400078e3cff */
[----:B------:R-:W-:Y:S02]  /*37a0*/  ISETP.EQ.U32.AND P1, PT, RZ, UR14, P0 ;  /* 0x0000000eff007c0c */ /* 0x000fe40008722070 */
[----:B------:R-:W-:-:S02]  /*37b0*/  LOP3.LUT R135, R139, 0x40, RZ, 0x3c, !PT ;  /* 0x000000408b877812 */ /* 0x000fc400078e3cff */
[C---:B------:R-:W-:Y:S01]  /*37c0*/  LOP3.LUT R134, R139.reuse, 0x50, RZ, 0x3c, !PT ;  /* 0x000000508b867812 */ /* 0x040fe200078e3cff */
[----:B------:R-:W-:Y:S01]  /*37d0*/  UIADD3 UR7, UPT, UPT, UR5, 0x100, URZ ;  /* 0x0000010005077890 */ /* 0x000fe2000fffe0ff */
[C---:B------:R-:W-:Y:S02]  /*37e0*/  LOP3.LUT R133, R139.reuse, 0x60, RZ, 0x3c, !PT ;  /* 0x000000608b857812 */ /* 0x040fe400078e3cff */
[----:B------:R-:W-:Y:S01]  /*37f0*/  LOP3.LUT R132, R139, 0x70, RZ, 0x3c, !PT ;  /* 0x000000708b847812 */ /* 0x000fe200078e3cff */
[----:B------:R-:W-:Y:S01]  /*3800*/  VOTEU.ALL UP2, P6 ;  /* 0x0000000000ff7886 */ /* 0x000fe20003040000 */
[----:B0-----:R-:W-:Y:S02]  /*3810*/  UIADD3 UR8, UPT, UPT, UR10, UR7, URZ ;  /* 0x000000070a087290 */ /* 0x001fe4000fffe0ff */
[----:B------:R-:W-:Y:S02]  /*3820*/  UIADD3 UR11, UPT, UPT, UR4, 0x12000, URZ ;  /* 0x00012000040b7890 */ /* 0x000fe4000fffe0ff */
[----:B------:R-:W-:Y:S01]  /*3830*/  ULEA UR8, UR15, UR8, 0x12 ;  /* 0x000000080f087291 */ /* 0x000fe2000f8e90ff */
[----:B--2---:R0:W-:Y:S04]  /*3840*/  STS.U16 [R139+UR4+0x10000], R4 ;  /* 0x010000048b007988 */ /* 0x0041e80008000404 */
[----:B----4-:R0:W-:Y:S04]  /*3850*/  STS.U16 [R139+UR4+0x10400], R12 ;  /* 0x0104000c8b007988 */ /* 0x0101e80008000404 */
[----:B---3--:R0:W-:Y:S04]  /*3860*/  STS.U16 [R138+UR4+0x10080], R31 ;  /* 0x0100801f8a007988 */ /* 0x0081e80008000404 */
[----:B------:R0:W-:Y:S04]  /*3870*/  STS.U16 [R138+UR4+0x10480], R39 ;  /* 0x010480278a007988 */ /* 0x0001e80008000404 */
        /* <DEDUP_REMOVED lines=11> */
[----:B------:R0:W-:Y:S01]  /*3930*/  STS.U16 [R132+UR4+0x10780], R5 ;  /* 0x0107800584007988 */ /* 0x0001e20008000404 */
[----:B-1----:R1:W-:Y:S06]  /*3940*/  MEMBAR.ALL.CTA ;  /* 0x0000000000007992 */ /* 0x0023ec0000008000 */
[----:B-1----:R-:W-:Y:S04]  /*3950*/  FENCE.VIEW.ASYNC.S ;  /* 0x00000000000073c6 */ /* 0x002fe80000000000 */
[----:B------:R-:W1:Y:S02]  /*3960*/  FENCE.VIEW.ASYNC.S ;  /* 0x00000000000073c6 */ /* 0x000e640000000000 */
[----:B-1----:R0:W1:Y:S02]  /*3970*/  @!UP2 SYNCS.EXCH.64 URZ, [UR4+0x12000], UR16 ;  /* 0x0120001004ffa5b2 */ /* 0x0020640008000100 */
[----:B-1----:R-:W-:Y:S06]  /*3980*/  BAR.SYNC.DEFER_BLOCKING 0x0 ;  /* 0x0000000000007b1d */ /* 0x002fec0000010000 */
[----:B0-----:R-:W-:Y:S05]  /*3990*/  @!P1 BRA `(.L_x_6) ;  /* 0x0000000400749947 */ /* 0x001fea0003800000 */
[----:B------:R-:W-:Y:S02]  /*39a0*/  USHF.R.U32.HI UR70, URZ, 0x4, UR4 ;  /* 0x00000004ff467899 */ /* 0x000fe40008011604 */
[----:B------:R-:W-:Y:S02]  /*39b0*/  UIADD3 UR16, UPT, UPT, UR4, 0x10000, URZ ;  /* 0x0001000004107890 */ /* 0x000fe4000fffe0ff */
[----:B------:R-:W-:Y:S02]  /*39c0*/  USGXT.U32 UR70, UR70, 0xe ;  /* 0x0000000e4646789a */ /* 0x000fe40008000000 */
[----:B------:R-:W-:Y:S02]  /*39d0*/  USHF.R.U32.HI UR16, URZ, 0x4, UR16 ;  /* 0x00000004ff107899 */ /* 0x000fe40008011610 */
[----:B------:R-:W-:Y:S02]  /*39e0*/  UIADD3 UR72, UP2, UPT, UR70, 0x8000080, URZ ;  /* 0x0800008046487890 */ /* 0x000fe4000ff5e0ff */
[----:B------:R-:W-:Y:S01]  /*39f0*/  USGXT.U32 UR68, UR16, 0xe ;  /* 0x0000000e1044789a */ /* 0x000fe20008000000 */
[----:B------:R-:W-:Y:S01]  /*3a00*/  UMOV UR9, URZ ;  /* 0x000000ff00097c82 */ /* 0x000fe20008000000 */
[----:B------:R-:W-:Y:S01]  /*3a10*/  UMOV UR23, URZ ;  /* 0x000000ff00177c82 */ /* 0x000fe20008000000 */
[----:B------:R-:W-:-:S02]  /*3a20*/  UIADD3.X UR73, UPT, UPT, UR9, 0x40004040, URZ, UP2, !UPT ;  /* 0x4000404009497890 */ /* 0x000fc400097fe4ff */
[----:B------:R-:W-:Y:S01]  /*3a30*/  UIADD3 UR22, UP2, UPT, UR68, 0x2, URZ ;  /* 0x0000000244167890 */ /* 0x000fe2000ff5e0ff */
[----:B------:R-:W-:Y:S01]  /*3a40*/  UMOV UR16, UR11 ;  /* 0x0000000b00107c82 */ /* 0x000fe20008000000 */
[----:B------:R-:W-:Y:S02]  /*3a50*/  UMOV UR17, URZ ;  /* 0x000000ff00117c82 */ /* 0x000fe40008000000 */
[----:B------:R-:W-:Y:S02]  /*3a60*/  UIADD3.X UR23, UPT, UPT, UR23, 0x40004040, URZ, UP2, !UPT ;  /* 0x4000404017177890 */ /* 0x000fe400097fe4ff */
[----:B------:R-:W-:Y:S01]  /*3a70*/  ULOP3.LUT UR70, UR70, 0x8000000, URZ, 0xfc, !UPT ;  /* 0x0800000046467892 */ /* 0x000fe2000f8efcff */
[----:B------:R-:W-:Y:S01]  /*3a80*/  UMOV UR9, UR16 ;  /* 0x0000001000097c82 */ /* 0x000fe20008000000 */
[----:B------:R-:W-:Y:S02]  /*3a90*/  UIADD3.64 UR76, UPT, UPT, UR72, 0x80, URZ ;  /* 0x00000080484c7897 */ /* 0x000fe4000fffe0ff */
[----:B------:R-:W-:-:S02]  /*3aa0*/  UIADD3.64 UR16, UPT, UPT, UR22, 0x2, URZ ;  /* 0x0000000216107897 */ /* 0x000fc4000fffe0ff */
[----:B------:R-:W-:Y:S02]  /*3ab0*/  UIADD3.64 UR62, UPT, UPT, UR72, 0x100, URZ ;  /* 0x00000100483e7897 */ /* 0x000fe4000fffe0ff */
[----:B------:R-:W-:Y:S02]  /*3ac0*/  UIADD3.64 UR64, UPT, UPT, UR22, 0x4, URZ ;  /* 0x0000000416407897 */ /* 0x000fe4000fffe0ff */
[----:B------:R-:W-:Y:S02]  /*3ad0*/  UIADD3.64 UR58, UPT, UPT, UR72, 0x180, URZ ;  /* 0x00000180483a7897 */ /* 0x000fe4000fffe0ff */
[----:B------:R-:W-:Y:S01]  /*3ae0*/  UIADD3.64 UR56, UPT, UPT, UR22, 0x7e, URZ ;  /* 0x0000007e16387897 */ /* 0x000fe2000fffe0ff */
[----:B------:R-:W-:Y:S01]  /*3af0*/  UMOV UR66, 0x0 ;  /* 0x0000000000427882 */ /* 0x000fe20000000000 */
[----:B------:R-:W-:Y:S01]  /*3b00*/  UMOV UR67, 0x8048490 ;  /* 0x0804849000437882 */ /* 0x000fe20000000000 */
[----:B------:R-:W-:Y:S01]  /*3b10*/  UIADD3.64 UR48, UPT, UPT, UR72, 0x200, URZ ;  /* 0x0000020048307897 */ /* 0x000fe2000fffe0ff */
[----:B------:R-:W-:Y:S01]  /*3b20*/  UMOV UR71, 0x40004040 ;  /* 0x4000404000477882 */ /* 0x000fe20000000000 */
[----:B------:R-:W-:Y:S01]  /*3b30*/  UMOV UR69, 0x40004040 ;  /* 0x4000404000457882 */ /* 0x000fe20000000000 */
[----:B------:R-:W-:Y:S01]  /*3b40*/  UIADD3.64 UR44, UPT, UPT, UR22, 0x80, URZ ;  /* 0x00000080162c7897 */ /* 0x000fe2000fffe0ff */
[----:B------:R0:W-:Y:S01]  /*3b50*/  UTCHMMA gdesc[UR70], gdesc[UR68], tmem[UR7], tmem[UR66], idesc[UR67], !UPT ;  /* 0x00ff4244460075ea */ /* 0x0001e2000f800007 */
[----:B------:R-:W-:Y:S01]  /*3b60*/  UMOV UR20, 0x0 ;  /* 0x0000000000147882 */ /* 0x000fe20000000000 */
[----:B------:R-:W-:Y:S01]  /*3b70*/  UMOV UR21, 0x8048490 ;  /* 0x0804849000157882 */ /* 0x000fe20000000000 */
[----:B------:R-:W-:Y:S01]  /*3b80*/  UMOV UR74, 0x0 ;  /* 0x00000000004a7882 */ /* 0x000fe20000000000 */
[----:B------:R-:W-:Y:S01]  /*3b90*/  UMOV UR75, 0x8048490 ;  /* 0x08048490004b7882 */ /* 0x000fe20000000000 */
[----:B------:R-:W-:Y:S01]  /*3ba0*/  UMOV UR60, 0x0 ;  /* 0x00000000003c7882 */ /* 0x000fe20000000000 */
[----:B------:R-:W-:Y:S01]  /*3bb0*/  UMOV UR61, 0x8048490 ;  /* 0x08048490003d7882 */ /* 0x000fe20000000000 */
[----:B------:R-:W-:Y:S01]  /*3bc0*/  UTCHMMA gdesc[UR72], gdesc[UR22], tmem[UR7], tmem[UR20], idesc[UR21], UPT ;  /* 0x00ff1416480075ea */ /* 0x000fe2000b800007 */
[----:B------:R-:W-:Y:S01]  /*3bd0*/  UMOV UR52, 0x0 ;  /* 0x0000000000347882 */ /* 0x000fe20000000000 */
[----:B------:R-:W-:Y:S01]  /*3be0*/  UMOV UR53, 0x8048490 ;  /* 0x0804849000357882 */ /* 0x000fe20000000000 */
[----:B------:R-:W-:Y:S01]  /*3bf0*/  UIADD3.64 UR32, UPT, UPT, UR72, 0x280, URZ ;  /* 0x0000028048207897 */ /* 0x000fe2000fffe0ff */
[----:B------:R-:W-:Y:S01]  /*3c00*/  UTCHMMA gdesc[UR76], gdesc[UR16], tmem[UR7], tmem[UR74], idesc[UR75], UPT ;  /* 0x00ff4a104c0075ea */ /* 0x000fe2000b800007 */
[----:B0-----:R-:W-:Y:S01]  /*3c10*/  UIADD3.64 UR66, UPT, UPT, UR22, 0x82, URZ ;  /* 0x0000008216427897 */ /* 0x001fe2000fffe0ff */
[----:B------:R-:W-:Y:S01]  /*3c20*/  UTCHMMA gdesc[UR62], gdesc[UR64], tmem[UR7], tmem[UR60], idesc[UR61], UPT ;  /* 0x00ff3c403e0075ea */ /* 0x000fe2000b800007 */
[----:B------:R-:W-:Y:S01]  /*3c30*/  UIADD3.64 UR54, UPT, UPT, UR72, 0x300, URZ ;  /* 0x0000030048367897 */ /* 0x000fe2000fffe0ff */
[----:B------:R0:W-:Y:S01]  /*3c40*/  UTCHMMA gdesc[UR58], gdesc[UR56], tmem[UR7], tmem[UR52], idesc[UR53], UPT ;  /* 0x00ff34383a0075ea */ /* 0x0001e2000b800007 */
[----:B------:R-:W-:-:S02]  /*3c50*/  UIADD3.64 UR70, UPT, UPT, UR22, 0x84, URZ ;  /* 0x0000008416467897 */ /* 0x000fc4000fffe0ff */
[----:B------:R-:W-:Y:S02]  /*3c60*/  UIADD3.64 UR50, UPT, UPT, UR72, 0x380, URZ ;  /* 0x0000038048327897 */ /* 0x000fe4000fffe0ff */
[----:B------:R-:W-:Y:S01]  /*3c70*/  UIADD3.64 UR68, UPT, UPT, UR22, 0xfe, URZ ;  /* 0x000000fe16447897 */ /* 0x000fe2000fffe0ff */
[----:B------:R-:W-:Y:S01]  /*3c80*/  UMOV UR38, 0x0 ;  /* 0x0000000000267882 */ /* 0x000fe20000000000 */
[----:B------:R-:W-:Y:S01]  /*3c90*/  UMOV UR39, 0x8048490 ;  /* 0x0804849000277882 */ /* 0x000fe20000000000 */
[----:B------:R-:W-:Y:S01]  /*3ca0*/  UIADD3.64 UR46, UPT, UPT, UR72, 0x400, URZ ;  /* 0x00000400482e7897 */ /* 0x000fe2000fffe0ff */
[----:B------:R1:W-:Y:S01]  /*3cb0*/  UTCHMMA gdesc[UR48], gdesc[UR44], tmem[UR7], tmem[UR38], idesc[UR39], UPT ;  /* 0x00ff262c300075ea */ /* 0x0003e2000b800007 */
[----:B0-----:R-:W-:Y:S02]  /*3cc0*/  UIADD3.64 UR52, UPT, UPT, UR22, 0x100, URZ ;  /* 0x0000010016347897 */ /* 0x001fe4000fffe0ff */
[----:B------:R-:W-:Y:S02]  /*3cd0*/  UIADD3.64 UR42, UPT, UPT, UR72, 0x480, URZ ;  /* 0x00000480482a7897 */ /* 0x000fe4000fffe0ff */
[----:B------:R-:W-:-:S02]  /*3ce0*/  UIADD3.64 UR36, UPT, UPT, UR72, 0x500, URZ ;  /* 0x0000050048247897 */ /* 0x000fc4000fffe0ff */
[----:B------:R-:W-:Y:S02]  /*3cf0*/  UIADD3.64 UR30, UPT, UPT, UR72, 0x580, URZ ;  /* 0x00000580481e7897 */ /* 0x000fe4000fffe0ff */
[----:B------:R-:W-:Y:S02]  /*3d00*/  UIADD3.64 UR26, UPT, UPT, UR72, 0x600, URZ ;  /* 0x00000600481a7897 */ /* 0x000fe4000fffe0ff */
[----:B------:R-:W-:Y:S02]  /*3d10*/  UIADD3.64 UR20, UPT, UPT, UR72, 0x680, URZ ;  /* 0x0000068048147897 */ /* 0x000fe4000fffe0ff */
[----:B------:R-:W-:Y:S02]  /*3d20*/  UIADD3.64 UR16, UPT, UPT, UR72, 0x700, URZ ;  /* 0x0000070048107897 */ /* 0x000fe4000fffe0ff */
[----:B------:R-:W-:Y:S02]  /*3d30*/  UIADD3.64 UR74, UPT, UPT, UR22, 0x102, URZ ;  /* 0x00000102164a7897 */ /* 0x000fe4000fffe0ff */
[----:B------:R-:W-:-:S02]  /*3d40*/  UIADD3.64 UR72, UPT, UPT, UR22, 0x104, URZ ;  /* 0x0000010416487897 */ /* 0x000fc4000fffe0ff */
[----:B-1----:R-:W-:Y:S01]  /*3d50*/  UIADD3.64 UR38, UPT, UPT, UR22, 0x17e, URZ ;  /* 0x0000017e16267897 */ /* 0x002fe2000fffe0ff */
[----:B------:R-:W-:Y:S01]  /*3d60*/  UMOV UR64, 0x0 ;  /* 0x0000000000407882 */ /* 0x000fe20000000000 */
[----:B------:R-:W-:Y:S01]  /*3d70*/  UMOV UR65, 0x8048490 ;  /* 0x0804849000417882 */ /* 0x000fe20000000000 */
[----:B------:R-:W-:Y:S01]  /*3d80*/  UIADD3.64 UR76, UPT, UPT, UR22, 0x180, URZ ;  /* 0x00000180164c7897 */ /* 0x000fe2000fffe0ff */
[----:B------:R0:W-:Y:S01]  /*3d90*/  UTCHMMA gdesc[UR32], gdesc[UR66], tmem[UR7], tmem[UR64], idesc[UR65], UPT ;  /* 0x00ff4042200075ea */ /* 0x0001e2000b800007 */
[----:B------:R-:W-:Y:S01]  /*3da0*/  UIADD3.64 UR60, UPT, UPT, UR22, 0x182, URZ ;  /* 0x00000182163c7897 */ /* 0x000fe2000fffe0ff */
[----:B------:R-:W-:Y:S01]  /*3db0*/  UMOV UR58, 0x0 ;  /* 0x00000000003a7882 */ /* 0x000fe20000000000 */
[----:B------:R-:W-:Y:S01]  /*3dc0*/  UMOV UR59, 0x8048490 ;  /* 0x08048490003b7882 */ /* 0x000fe20000000000 */
[----:B------:R-:W-:Y:S01]  /*3dd0*/  UIADD3.64 UR22, UPT, UPT, UR22, 0x184, URZ ;  /* 0x0000018416167897 */ /* 0x000fe2000fffe0ff */
[----:B------:R0:W-:Y:S01]  /*3de0*/  UTCHMMA gdesc[UR54], gdesc[UR70], tmem[UR7], tmem[UR58], idesc[UR59], UPT ;  /* 0x00ff3a46360075ea */ /* 0x0001e2000b800007 */
[----:B------:R-:W-:Y:S01]  /*3df0*/  UMOV UR56, 0x0 ;  /* 0x0000000000387882 */ /* 0x000fe20000000000 */
[----:B------:R-:W-:Y:S01]  /*3e00*/  UMOV UR57, 0x8048490 ;  /* 0x0804849000397882 */ /* 0x000fe20000000000 */
[----:B------:R-:W-:Y:S01]  /*3e10*/  UMOV UR62, 0x0 ;  /* 0x00000000003e7882 */ /* 0x000fe20000000000 */
[----:B------:R-:W-:Y:S01]  /*3e20*/  UMOV UR63, 0x8048490 ;  /* 0x08048490003f7882 */ /* 0x000fe20000000000 */
[----:B------:R0:W-:Y:S01]  /*3e30*/  UTCHMMA gdesc[UR50], gdesc[UR68], tmem[UR7], tmem[UR56], idesc[UR57], UPT ;  /* 0x00ff3844320075ea */ /* 0x0001e2000b800007 */
        /* <DEDUP_REMOVED lines=15> */
[----:B------:R0:W-:Y:S01]  /*3f30*/  UTCHMMA gdesc[UR20], gdesc[UR60], tmem[UR7], tmem[UR24], idesc[UR25], UPT ;  /* 0x00ff183c140075ea */ /* 0x0001e2000b800007 */
[----:B------:R0:W-:Y:S01]  /*3f40*/  UTCHMMA gdesc[UR16], gdesc[UR22], tmem[UR7], tmem[UR18], idesc[UR19], UPT ;  /* 0x00ff1216100075ea */ /* 0x0001e2000b800007 */
[----:B------:R0:W-:Y:S01]  /*3f50*/  UTCBAR [UR9], URZ ;  /* 0x000000ff090073e9 */ /* 0x0001e200080000ff */
[----:B------:R-:W-:Y:S01]  /*3f60*/  NOP ;  /* 0x0000000000007918 */ /* 0x000fe20000000000 */
.L_x_6:
[----:B------:R-:W-:Y:S05]  /*3f70*/  @!P0 BRA `(.L_x_7) ;  /* 0x0000000000088947 */ /* 0x000fea0003800000 */
[----:B------:R-:W1:Y:S02]  /*3f80*/  SYNCS.PHASECHK.TRANS64.TRYWAIT P2, [UR4+0x12000], RZ ;  /* 0x012000ffff0075a7 */ /* 0x000e640008041104 */
[----:B-1----:R-:W-:Y:S05]  /*3f90*/  @!P2 BRA `(.L_x_8) ;  /* 0x00000084003ca947 */ /* 0x002fea0003800000 */
.L_x_7:
[----:B------:R-:W-:Y:S01]  /*3fa0*/  BAR.SYNC.DEFER_BLOCKING 0x0 ;  /* 0x0000000000007b1d */ /* 0x000fe20000010000 */
[C---:B------:R-:W-:Y:S02]  /*3fb0*/  LOP3.LUT R12, R0.reuse, 0x6f, RZ, 0xc0, !PT ;  /* 0x0000006f000c7812 */ /* 0x040fe400078ec0ff */
[----:B------:R-:W-:Y:S02]  /*3fc0*/  LOP3.LUT R13, R0, 0x80, RZ, 0xc0, !PT ;  /* 0x00000080000d7812 */ /* 0x000fe400078ec0ff */
[----:B------:R-:W-:Y:S01]  /*3fd0*/  SHF.R.U32.HI R14, RZ, 0x1, R0 ;  /* 0x00000001ff0e7819 */ /* 0x000fe20000011600 */
[----:B0-----:R-:W0:Y:S01]  /*3fe0*/  LDCU UR9, c[0x0][0x3a8] ;  /* 0x00007500ff0977ac */ /* 0x001e220008000800 */
[----:B------:R-:W-:Y:S01]  /*3ff0*/  LEA.HI R12, R13, R12, RZ, 0x1d ;  /* 0x0000000c0d0c7211 */ /* 0x000fe200078fe8ff */
[----:B------:R-:W-:Y:S01]  /*4000*/  LDTM.16dp32bit_t0_t15.x8 R4, tmem[UR8] ;  /* 0x00000008000479ee */ /* 0x000fe20008980000 */
[----:B------:R-:W0:Y:S01]  /*4010*/  LDTM.16dp32bit_t16_t31.x8 R4, tmem[UR8+0x8] ;  /* 0x00000808000479ee */ /* 0x000e2200089a0000 */
[----:B------:R-:W-:Y:S01]  /*4020*/  LOP3.LUT R141, R14, 0x8, RZ, 0xc0, !PT ;  /* 0x000000080e8d7812 */ /* 0x000fe200078ec0ff */
[----:B------:R-:W1:Y:S01]  /*4030*/  S2UR UR17, SR_CTAID.Y ;  /* 0x00000000001179c3 */ /* 0x000e620000002600 */
[----:B------:R-:W1:Y:S01]  /*4040*/  LDCU UR16, c[0x0][0x3d0] ;  /* 0x00007a00ff1077ac */ /* 0x000e620008000800 */
[----:B------:R-:W-:Y:S01]  /*4050*/  IMAD.IADD R142, R155, 0x1, R12 ;  /* 0x000000019b8e7824 */ /* 0x000fe200078e020c */
[----:B------:R-:W-:-:S02]  /*4060*/  LOP3.LUT R13, R141, 0x2, RZ, 0xfc, !PT ;  /* 0x000000028d0d7812 */ /* 0x000fc400078efcff */
[C---:B------:R-:W-:Y:S01]  /*4070*/  LOP3.LUT R15, R141.reuse, 0x3, RZ, 0xfc, !PT ;  /* 0x000000038d0f7812 */ /* 0x040fe200078efcff */
[----:B------:R-:W2:Y:S01]  /*4080*/  LDCU UR73, c[0x0][0x3d4] ;  /* 0x00007a80ff4977ac */ /* 0x000ea20008000800 */
[C---:B------:R-:W-:Y:S01]  /*4090*/  ISETP.GE.AND P4, PT, R142.reuse, R13, PT ;  /* 0x0000000d8e00720c */ /* 0x040fe20003f86270 */
[----:B------:R-:W3:Y:S01]  /*40a0*/  LDC R12, c[0x0][0x3d8] ;  /* 0x0000f600ff0c7b82 */ /* 0x000ee20000000800 */
[C---:B------:R-:W-:Y:S01]  /*40b0*/  ISETP.GE.AND P5, PT, R142.reuse, R15, PT ;  /* 0x0000000f8e00720c */ /* 0x040fe20003fa6270 */
[----:B------:R-:W4:Y:S01]  /*40c0*/  LDCU UR18, c[0x0][0x3d8] ;  /* 0x00007b00ff1277ac */ /* 0x000f220008000800 */
[C---:B------:R-:W-:Y:S02]  /*40d0*/  LOP3.LUT R17, R141.reuse, 0x4, RZ, 0xfc, !PT ;  /* 0x000000048d117812 */ /* 0x040fe400078efcff */
[C---:B------:R-:W-:Y:S01]  /*40e0*/  LOP3.LUT R13, R141.reuse, 0x5, RZ, 0xfc, !PT ;  /* 0x000000058d0d7812 */ /* 0x040fe200078efcff */
[----:B------:R-:W5:Y:S01]  /*40f0*/  LDCU UR19, c[0x0][0x3d8] ;  /* 0x00007b00ff1377ac */ /* 0x000f620008000800 */
[----:B------:R-:W-:Y:S01]  /*4100*/  LOP3.LUT R15, R141, 0x7, RZ, 0xfc, !PT ;  /* 0x000000078d0f7812 */ /* 0x000fe200078efcff */
[----:B------:R-:W2:Y:S01]  /*4110*/  LDC R23, c[0x0][0x3d8] ;  /* 0x0000f600ff177b82 */ /* 0x000ea20000000800 */
[----:B------:R-:W-:-:S02]  /*4120*/  ISETP.GE.AND P2, PT, R142, R17, PT ;  /* 0x000000118e00720c */ /* 0x000fc40003f46270 */
[----:B------:R-:W-:Y:S02]  /*4130*/  ISETP.GE.AND P3, PT, R142, R13, PT ;  /* 0x0000000d8e00720c */ /* 0x000fe40003f66270 */
[----:B------:R-:W-:Y:S01]  /*4140*/  LOP3.LUT R13, R141, 0x6, RZ, 0xfc, !PT ;  /* 0x000000068d0d7812 */ /* 0x000fe200078efcff */
[----:B0-----:R-:W-:Y:S01]  /*4150*/  FMUL R6, R6, UR9 ;  /* 0x0000000906067c20 */ /* 0x001fe20008400000 */
[----:B------:R-:W-:Y:S01]  /*4160*/  FMUL R7, R7, UR9 ;  /* 0x0000000907077c20 */ /* 0x000fe20008400000 */
[----:B------:R-:W-:Y:S01]  /*4170*/  FMUL R4, R4, UR9 ;  /* 0x0000000904047c20 */ /* 0x000fe20008400000 */
[----:B------:R-:W-:Y:S01]  /*4180*/  FMUL R5, R5, UR9 ;  /* 0x0000000905057c20 */ /* 0x000fe20008400000 */
[----:B------:R-:W-:Y:S01]  /*4190*/  FMUL R8, R8, UR9 ;  /* 0x0000000908087c20 */ /* 0x000fe20008400000 */
[----:B------:R-:W-:Y:S01]  /*41a0*/  FSEL R18, R6, -INF , P4 ;  /* 0xff80000006127808 */ /* 0x000fe20002000000 */
[----:B------:R-:W-:Y:S01]  /*41b0*/  FMUL R9, R9, UR9 ;  /* 0x0000000909097c20 */ /* 0x000fe20008400000 */
[-C--:B------:R-:W-:Y:S01]  /*41c0*/  ISETP.GE.AND P4, PT, R142, R141.reuse, PT ;  /* 0x0000008d8e00720c */ /* 0x080fe20003f86270 */
[----:B------:R-:W-:Y:S01]  /*41d0*/  FMUL R10, R10, UR9 ;  /* 0x000000090a0a7c20 */ /* 0x000fe20008400000 */
[----:B------:R-:W-:Y:S01]  /*41e0*/  FSEL R20, R7, -INF , P5 ;  /* 0xff80000007147808 */ /* 0x000fe20002800000 */
[----:B------:R-:W-:Y:S01]  /*41f0*/  FMUL R11, R11, UR9 ;  /* 0x000000090b0b7c20 */ /* 0x000fe20008400000 */
[----:B------:R-:W-:Y:S01]  /*4200*/  ISETP.GT.AND P5, PT, R142, R141, PT ;  /* 0x0000008d8e00720c */ /* 0x000fe20003fa4270 */
[----:B-1----:R-:W-:Y:S01]  /*4210*/  UIMAD UR16, UR17, UR16, URZ ;  /* 0x00000010111072a4 */ /* 0x002fe2000f8e02ff */
[----:B------:R-:W-:Y:S01]  /*4220*/  FSEL R16, R4, -INF , P4 ;  /* 0xff80000004107808 */ /* 0x000fe20002000000 */
[----:B------:R-:W0:Y:S01]  /*4230*/  LDC R25, c[0x0][0x3d8] ;  /* 0x0000f600ff197b82 */ /* 0x000e220000000800 */
[----:B------:R-:W-:Y:S01]  /*4240*/  ISETP.GE.AND P4, PT, R142, R15, PT ;  /* 0x0000000f8e00720c */ /* 0x000fe20003f86270 */
[----:B------:R-:W-:Y:S01]  /*4250*/  USHF.L.U32 UR9, UR16, 0x1, URZ ;  /* 0x0000000110097899 */ /* 0x000fe200080006ff */
[----:B------:R-:W-:Y:S01]  /*4260*/  FSEL R15, R5, -INF , P5 ;  /* 0xff800000050f7808 */ /* 0x000fe20002800000 */
[----:B------:R-:W-:Y:S01]  /*4270*/  UIMAD.WIDE UR16, UR16, 0x2, URZ ;  /* 0x00000002101078a5 */ /* 0x000fe2000f8e02ff */
[----:B------:R-:W-:-:S02]  /*4280*/  SHF.R.U32.HI R6, RZ, 0x2, R0 ;  /* 0x00000002ff067819 */ /* 0x000fc40000011600 */
[----:B------:R-:W-:Y:S01]  /*4290*/  FSEL R17, R8, -INF , P2 ;  /* 0xff80000008117808 */ /* 0x000fe20001000000 */
[----:B------:R-:W1:Y:S01]  /*42a0*/  LDC R26, c[0x0][0x3d8] ;  /* 0x0000f600ff1a7b82 */ /* 0x000e620000000800 */
[----:B------:R-:W-:Y:S02]  /*42b0*/  FSEL R22, R9, -INF , P3 ;  /* 0xff80000009167808 */ /* 0x000fe40001800000 */
[----:B------:R-:W-:Y:S02]  /*42c0*/  ISETP.GE.AND P2, PT, R142, R13, PT ;  /* 0x0000000d8e00720c */ /* 0x000fe40003f46270 */
[----:B------:R-:W-:Y:S02]  /*42d0*/  FMNMX3 R4, R16, R15, R18, !PT ;  /* 0x0000000f10047276 */ /* 0x000fe40007800012 */
[----:B------:R-:W-:Y:S01]  /*42e0*/  LOP3.LUT R7, R6, 0x38, RZ, 0xc0, !PT ;  /* 0x0000003806077812 */ /* 0x000fe200078ec0ff */
[----:B------:R-:W0:Y:S01]  /*42f0*/  LDC.64 R8, c[0x0][0x390] ;  /* 0x0000e400ff087b82 */ /* 0x000e220000000a00 */
[----:B------:R-:W-:Y:S01]  /*4300*/  FSEL R19, R10, -INF , P2 ;  /* 0xff8000000a137808 */ /* 0x000fe20001000000 */
[----:B------:R-:W0:Y:S01]  /*4310*/  LDCU UR16, c[0x0][0x3d8] ;  /* 0x00007b00ff1077ac */ /* 0x000e220008000800 */
[----:B------:R-:W-:-:S02]  /*4320*/  FMNMX3 R4, R4, R20, R17, !PT ;  /* 0x0000001404047276 */ /* 0x000fc40007800011 */
[----:B------:R-:W-:Y:S02]  /*4330*/  LOP3.LUT R7, R7, 0x1f, R0, 0xf8, !PT ;  /* 0x0000001f07077812 */ /* 0x000fe400078ef800 */
[----:B------:R-:W-:Y:S01]  /*4340*/  FMNMX3 R5, R4, R22, R19, !PT ;  /* 0x0000001604057276 */ /* 0x000fe20007800013 */
[----:B------:R-:W1:Y:S01]  /*4350*/  LDC R27, c[0x0][0x3d8] ;  /* 0x0000f600ff1b7b82 */ /* 0x000e620000000800 */
[----:B------:R-:W-:Y:S01]  /*4360*/  FSEL R24, R11, -INF , P4 ;  /* 0xff8000000b187808 */ /* 0x000fe20002000000 */
[----:B------:R-:W-:Y:S01]  /*4370*/  IMAD.SHL.U32 R144, R7, 0x10, RZ ;  /* 0x0000001007907824 */ /* 0x000fe200078e00ff */
[----:B------:R-:W-:Y:S02]  /*4380*/  LOP3.LUT R4, R0, 0xf, RZ, 0xc0, !PT ;  /* 0x0000000f00047812 */ /* 0x000fe400078ec0ff */
[----:B------:R-:W-:Y:S02]  /*4390*/  FMNMX R149, R24, R5, !PT ;  /* 0x0000000518957209 */ /* 0x000fe40007800000 */
[----:B------:R-:W-:Y:S01]  /*43a0*/  LOP3.LUT R5, R144, 0x1b0, RZ, 0xc0, !PT ;  /* 0x000001b090057812 */ /* 0x000fe200078ec0ff */
[----:B--2---:R-:W-:Y:S01]  /*43b0*/  IMAD R4, R4, UR73, RZ ;  /* 0x0000004904047c24 */ /* 0x004fe2000f8e02ff */
[----:B------:R-:W2:Y:S01]  /*43c0*/  LDC R7, c[0x0][0x3d8] ;  /* 0x0000f600ff077b82 */ /* 0x000ea20000000800 */
[----:B------:R-:W0:Y:S01]  /*43d0*/  SHFL.BFLY PT, R6, R149, 0x10, 0x1f ;  /* 0x0e001f0095067f89 */ /* 0x000e2200000e0000 */
[----:B------:R-:W-:-:S02]  /*43e0*/  LOP3.LUT R145, R5, 0x40, R14, 0xf8, !PT ;  /* 0x0000004005917812 */ /* 0x000fc400078ef80e */
[C---:B------:R-:W-:Y:S01]  /*43f0*/  SHF.L.U32 R5, R4.reuse, 0x1, RZ ;  /* 0x0000000104057819 */ /* 0x040fe200000006ff */
[----:B------:R-:W-:Y:S01]  /*4400*/  IMAD.HI R4, R4, 0x2, RZ ;  /* 0x0000000204047827 */ /* 0x000fe200078e02ff */
[----:B------:R-:W-:Y:S02]  /*4410*/  IADD3 R145, PT, PT, R145, UR4, RZ ;  /* 0x0000000491917c10 */ /* 0x000fe4000fffe0ff */
[----:B0-----:R-:W-:Y:S01]  /*4420*/  IADD3 R197, P2, P3, R5, UR9, R8 ;  /* 0x0000000905c57c10 */ /* 0x001fe2000fb5e008 */
[----:B------:R-:W0:Y:S01]  /*4430*/  LDC R14, c[0x0][0x3d8] ;  /* 0x0000f600ff0e7b82 */ /* 0x000e220000000800 */
[----:B------:R-:W0:Y:S01]  /*4440*/  LDCU UR9, c[0x0][0x3d8] ;  /* 0x00007b00ff0977ac */ /* 0x000e220008000800 */
[----:B------:R-:W-:Y:S02]  /*4450*/  LEA.HI R5, R0, 0x30, RZ, 0x1c ;  /* 0x0000003000057811 */ /* 0x000fe400078fe0ff */
[----:B------:R-:W-:Y:S01]  /*4460*/  IADD3.X R21, PT, PT, R4, UR17, R9, P2, P3 ;  /* 0x0000001104157c10 */ /* 0x000fe200097e6409 */
[----:B------:R-:W0:Y:S01]  /*4470*/  LDCU UR17, c[0x0][0x3d8] ;  /* 0x00007b00ff1177ac */ /* 0x000e220008000800 */
[----:B------:R-:W-:Y:S01]  /*4480*/  SHF.R.U32.HI R4, RZ, 0x4, R0 ;  /* 0x00000004ff047819 */ /* 0x000fe20000011600 */
[----:B-----5:R-:W-:Y:S01]  /*4490*/  IMAD R10, R5, UR19, RZ ;  /* 0x00000013050a7c24 */ /* 0x020fe2000f8e02ff */
[----:B------:R-:W5:Y:S01]  /*44a0*/  LDC R29, c[0x0][0x3d8] ;  /* 0x0000f600ff1d7b82 */ /* 0x000f620000000800 */
[----:B------:R-:W-:-:S02]  /*44b0*/  PRMT R32, RZ, 0x7610, R32 ;  /* 0x00007610ff207816 */ /* 0x000fc40000000020 */
[----:B------:R-:W-:Y:S02]  /*44c0*/  SGXT.U32 R4, R4, 0x4 ;  /* 0x000000040404781a */ /* 0x000fe40000000000 */
[----:B------:R-:W-:Y:S02]  /*44d0*/  LEA R218, P3, R10, R197, 0x1 ;  /* 0x000000c50ada7211 */ /* 0x000fe400078608ff */
[----:B------:R-:W-:Y:S01]  /*44e0*/  PRMT R34, RZ, 0x7610, R34 ;  /* 0x00007610ff227816 */ /* 0x000fe20000000022 */
[----:B----4-:R-:W-:Y:S01]  /*44f0*/  IMAD R8, R4, UR18, RZ ;  /* 0x0000001204087c24 */ /* 0x010fe2000f8e02ff */
[C---:B------:R-:W-:Y:S01]  /*4500*/  LEA.HI R4, R0.reuse, 0xb0, RZ, 0x1c ;  /* 0x000000b000047811 */ /* 0x040fe200078fe0ff */
[----:B------:R-:W4:Y:S01]  /*4510*/  LDC R28, c[0x0][0x3d8] ;  /* 0x0000f600ff1c7b82 */ /* 0x000f220000000800 */
[----:B------:R-:W-:Y:S01]  /*4520*/  FMNMX3 R149, R149, -INF , R6, !PT ;  /* 0xff80000095957876 */ /* 0x000fe20007800006 */
[----:B--2---:R-:W-:Y:S01]  /*4530*/  IMAD R9, R7, 0x10, R8 ;  /* 0x0000001007097824 */ /* 0x004fe200078e0208 */
[----:B------:R-:W-:-:S02]  /*4540*/  LEA.HI R6, R0, 0x70, RZ, 0x1c ;  /* 0x0000007000067811 */ /* 0x000fc400078fe0ff */
[----:B------:R-:W-:Y:S01]  /*4550*/  LEA.HI R7, R0, 0xf0, RZ, 0x1c ;  /* 0x000000f000077811 */ /* 0x000fe200078fe0ff */
[----:B---3--:R-:W-:Y:S01]  /*4560*/  IMAD R5, R12, 0x10, R9 ;  /* 0x000000100c057824 */ /* 0x008fe200078e0209 */
[CC--:B------:R-:W-:Y:S01]  /*4570*/  LEA R222, P5, R9.reuse, R197.reuse, 0x1 ;  /* 0x000000c509de7211 */ /* 0x0c0fe200078a08ff */
[----:B------:R-:W-:Y:S01]  /*4580*/  IMAD R12, R4, UR16, RZ ;  /* 0x00000010040c7c24 */ /* 0x000fe2000f8e02ff */
[----:B------:R-:W2:Y:S01]  /*4590*/  LDC R31, c[0x0][0x3d8] ;  /* 0x0000f600ff1f7b82 */ /* 0x000ea20000000800 */
[----:B0-----:R-:W-:Y:S01]  /*45a0*/  IMAD R4, R14, 0x20, R5 ;  /* 0x000000200e047824 */ /* 0x001fe200078e0205 */
[----:B------:R-:W-:Y:S01]  /*45b0*/  LEA R224, P4, R8, R197, 0x1 ;  /* 0x000000c508e07211 */ /* 0x000fe200078808ff */
[----:B------:R-:W-:Y:S01]  /*45c0*/  IMAD R11, R6, UR9, RZ ;  /* 0x00000009060b7c24 */ /* 0x000fe2000f8e02ff */
[----:B------:R-:W-:Y:S01]  /*45d0*/  LEA.HI.X.SX32 R223, R9, R21, 0x1, P5 ;  /* 0x0000001509df7211 */ /* 0x000fe200028f0eff */
[----:B------:R-:W-:Y:S01]  /*45e0*/  IMAD R13, R7, UR17, RZ ;  /* 0x00000011070d7c24 */ /* 0x000fe2000f8e02ff */
[----:B------:R-:W-:-:S02]  /*45f0*/  LEA R6, R23, R4, 0x4 ;  /* 0x0000000417067211 */ /* 0x000fc400078e20ff */
[----:B------:R-:W0:Y:S01]  /*4600*/  LDC R30, c[0x0][0x3d8] ;  /* 0x0000f600ff1e7b82 */ /* 0x000e220000000800 */
[----:B------:R-:W-:Y:S02]  /*4610*/  LEA.HI.X.SX32 R225, R8, R21, 0x1, P4 ;  /* 0x0000001508e17211 */ /* 0x000fe400020f0eff */
[----:B------:R-:W-:Y:S01]  /*4620*/  IMAD R7, R25, 0x10, R6 ;  /* 0x0000001019077824 */ /* 0x000fe200078e0206 */
[-C--:B------:R-:W-:Y:S02]  /*4630*/  LEA R216, P5, R4, R197.reuse, 0x1 ;  /* 0x000000c504d87211 */ /* 0x080fe400078a08ff */
[C---:B------:R-:W-:Y:S01]  /*4640*/  LEA R220, P4, R5.reuse, R197, 0x1 ;  /* 0x000000c505dc7211 */ /* 0x040fe200078808ff */
[----:B-1----:R-:W-:Y:S01]  /*4650*/  IMAD R8, R26, 0x20, R7 ;  /* 0x000000201a087824 */ /* 0x002fe200078e0207 */
[-C--:B------:R-:W-:Y:S01]  /*4660*/  LEA.HI.X.SX32 R217, R4, R21.reuse, 0x1, P5 ;  /* 0x0000001504d97211 */ /* 0x080fe200028f0eff */
[----:B------:R-:W1:Y:S01]  /*4670*/  @!P6 SYNCS.CCTL.IV [UR4+0x12000] ;  /* 0x01200000ff00e9b1 */ /* 0x000e620008000004 */
[----:B------:R-:W-:Y:S01]  /*4680*/  LEA.HI.X.SX32 R221, R5, R21, 0x1, P4 ;  /* 0x0000001505dd7211 */ /* 0x000fe200020f0eff */
[----:B------:R-:W-:Y:S01]  /*4690*/  IMAD R4, R27, 0x10, R8 ;  /* 0x000000101b047824 */ /* 0x000fe200078e0208 */
[-C--:B------:R-:W-:Y:S01]  /*46a0*/  LEA R214, P4, R6, R197.reuse, 0x1 ;  /* 0x000000c506d67211 */ /* 0x080fe200078808ff */
[----:B------:R-:W-:Y:S01]  /*46b0*/  NOP ;  /* 0x0000000000007918 */ /* 0x000fe20000000000 */
[----:B------:R-:W-:-:S02]  /*46c0*/  LEA R210, P2, R11, R197, 0x1 ;  /* 0x000000c50bd27211 */ /* 0x000fc400078408ff */
[----:B-----5:R-:W-:Y:S02]  /*46d0*/  LEA R5, R29, R4, 0x4 ;  /* 0x000000041d057211 */ /* 0x020fe400078e20ff */
[C---:B------:R-:W-:Y:S02]  /*46e0*/  LEA R212, P5, R7.reuse, R197, 0x1 ;  /* 0x000000c507d47211 */ /* 0x040fe400078a08ff */
[-C--:B------:R-:W-:Y:S01]  /*46f0*/  LEA.HI.X.SX32 R215, R6, R21.reuse, 0x1, P4 ;  /* 0x0000001506d77211 */ /* 0x080fe200020f0eff */
[----:B----4-:R-:W-:Y:S01]  /*4700*/  IMAD R6, R28, 0x20, R5 ;  /* 0x000000201c067824 */ /* 0x010fe200078e0205 */
[-C--:B------:R-:W-:Y:S02]  /*4710*/  LEA.HI.X.SX32 R213, R7, R21.reuse, 0x1, P5 ;  /* 0x0000001507d57211 */ /* 0x080fe400028f0eff */
[----:B------:R-:W-:Y:S01]  /*4720*/  LEA.HI.X.SX32 R211, R11, R21, 0x1, P2 ;  /* 0x000000150bd37211 */ /* 0x000fe200010f0eff */
[----:B--2---:R-:W-:Y:S01]  /*4730*/  IMAD R7, R31, 0x10, R6 ;  /* 0x000000101f077824 */ /* 0x004fe200078e0206 */
[----:B------:R-:W-:-:S02]  /*4740*/  LEA R208, P5, R8, R197, 0x1 ;  /* 0x000000c508d07211 */ /* 0x000fc400078a08ff */
[----:B------:R-:W-:Y:S02]  /*4750*/  LEA R206, P2, R4, R197, 0x1 ;  /* 0x000000c504ce7211 */ /* 0x000fe400078408ff */
[-C--:B------:R-:W-:Y:S02]  /*4760*/  LEA.HI.X.SX32 R209, R8, R21.reuse, 0x1, P5 ;  /* 0x0000001508d17211 */ /* 0x080fe400028f0eff */
[----:B------:R-:W-:Y:S01]  /*4770*/  LEA.HI.X.SX32 R207, R4, R21, 0x1, P2 ;  /* 0x0000001504cf7211 */ /* 0x000fe200010f0eff */
[----:B0-----:R-:W-:Y:S01]  /*4780*/  IMAD R4, R30, 0x10, R7 ;  /* 0x000000101e047824 */ /* 0x001fe200078e0207 */
[----:B------:R-:W-:Y:S02]  /*4790*/  LEA R204, P5, R5, R197, 0x1 ;  /* 0x000000c505cc7211 */ /* 0x000fe400078a08ff */
[----:B------:R-:W-:Y:S02]  /*47a0*/  LEA.HI.X.SX32 R219, R10, R21, 0x1, P3 ;  /* 0x000000150adb7211 */ /* 0x000fe400018f0eff */
[----:B------:R-:W-:-:S02]  /*47b0*/  LEA R202, P3, R12, R197, 0x1 ;  /* 0x000000c50cca7211 */ /* 0x000fc400078608ff */
[----:B------:R-:W-:Y:S02]  /*47c0*/  LEA.HI.X.SX32 R205, R5, R21, 0x1, P5 ;  /* 0x0000001505cd7211 */ /* 0x000fe400028f0eff */
[----:B------:R-:W-:Y:S02]  /*47d0*/  LEA R196, P5, R4, R197, 0x1 ;  /* 0x000000c504c47211 */ /* 0x000fe400078a08ff */
[----:B------:R-:W-:Y:S02]  /*47e0*/  LEA.HI.X.SX32 R203, R12, R21, 0x1, P3 ;  /* 0x000000150ccb7211 */ /* 0x000fe400018f0eff */
[-C--:B------:R-:W-:Y:S02]  /*47f0*/  LEA R194, P4, R13, R197.reuse, 0x1 ;  /* 0x000000c50dc27211 */ /* 0x080fe400078808ff */
[-C--:B------:R-:W-:Y:S02]  /*4800*/  LEA R200, P2, R6, R197.reuse, 0x1 ;  /* 0x000000c506c87211 */ /* 0x080fe400078408ff */
[----:B------:R-:W-:-:S02]  /*4810*/  LEA R198, P3, R7, R197, 0x1 ;  /* 0x000000c507c67211 */ /* 0x000fc400078608ff */
[----:B------:R-:W-:Y:S01]  /*4820*/  LEA.HI.X.SX32 R197, R4, R21, 0x1, P5 ;  /* 0x0000001504c57211 */ /* 0x000fe200028f0eff */
[----:B------:R-:W-:Y:S01]  /*4830*/  FADD R4, -R149, -INF ;  /* 0xff80000095047421 */ /* 0x000fe20000000100 */
[----:B------:R-:W-:Y:S02]  /*4840*/  PRMT R8, RZ, 0x7610, R8 ;  /* 0x00007610ff087816 */ /* 0x000fe40000000008 */
[----:B------:R-:W-:Y:S01]  /*4850*/  PRMT R10, RZ, 0x7610, R10 ;  /* 0x00007610ff0a7816 */ /* 0x000fe2000000000a */
[----:B------:R-:W-:Y:S01]  /*4860*/  FMUL R4, R4, 1.4426950216293334961 ;  /* 0x3fb8aa3b04047820 */ /* 0x000fe20000400000 */
[----:B------:R-:W-:Y:S02]  /*4870*/  PRMT R12, RZ, 0x7610, R12 ;  /* 0x00007610ff0c7816 */ /* 0x000fe4000000000c */
[----:B------:R-:W-:Y:S01]  /*4880*/  PRMT R14, RZ, 0x7610, R14 ;  /* 0x00007610ff0e7816 */ /* 0x000fe2000000000e */
[----:B------:R-:W1:Y:S01]  /*4890*/  MUFU.EX2 R148, R4 ;  /* 0x0000000400947308 */ /* 0x000e620000000800 */
[----:B------:R-:W-:-:S02]  /*48a0*/  PRMT R26, RZ, 0x7610, R26 ;  /* 0x00007610ff1a7816 */ /* 0x000fc4000000001a */
[----:B------:R-:W-:Y:S02]  /*48b0*/  PRMT R28, RZ, 0x7610, R28 ;  /* 0x00007610ff1c7816 */ /* 0x000fe4000000001c */
[----:B------:R-:W-:Y:S02]  /*48c0*/  PRMT R30, RZ, 0x7610, R30 ;  /* 0x00007610ff1e7816 */ /* 0x000fe4000000001e */
[----:B------:R-:W-:Y:S02]  /*48d0*/  PRMT R36, RZ, 0x7610, R36 ;  /* 0x00007610ff247816 */ /* 0x000fe40000000024 */
[----:B------:R-:W-:Y:S02]  /*48e0*/  PRMT R38, RZ, 0x7610, R38 ;  /* 0x00007610ff267816 */ /* 0x000fe40000000026 */
[----:B------:R-:W-:Y:S02]  /*48f0*/  PRMT R40, RZ, 0x7610, R40 ;  /* 0x00007610ff287816 */ /* 0x000fe40000000028 */
[----:B------:R-:W-:-:S02]  /*4900*/  PRMT R42, RZ, 0x7610, R42 ;  /* 0x00007610ff2a7816 */ /* 0x000fc4000000002a */
[----:B------:R-:W-:Y:S01]  /*4910*/  PRMT R44, RZ, 0x7610, R44 ;  /* 0x00007610ff2c7816 */ /* 0x000fe2000000002c */
[----:B-1----:R-:W-:Y:S01]  /*4920*/  STSM.16.M88 [R145+0x10000], R148 ;  /* 0x0100009491007844 */ /* 0x002fe20000000000 */
[----:B------:R-:W-:Y:S02]  /*4930*/  PRMT R46, RZ, 0x7610, R46 ;  /* 0x00007610ff2e7816 */ /* 0x000fe4000000002e */
[----:B------:R-:W-:Y:S01]  /*4940*/  PRMT R48, RZ, 0x7610, R48 ;  /* 0x00007610ff307816 */ /* 0x000fe20000000030 */
[----:B------:R-:W-:Y:S01]  /*4950*/  BAR.SYNC.DEFER_BLOCKING 0x0 ;  /* 0x0000000000007b1d */ /* 0x000fe20000010000 */
[-C--:B------:R-:W-:Y:S02]  /*4960*/  LEA.HI.X.SX32 R195, R13, R21.reuse, 0x1, P4 ;  /* 0x000000150dc37211 */ /* 0x080fe400020f0eff */
[-C--:B------:R-:W-:Y:S02]  /*4970*/  LEA.HI.X.SX32 R201, R6, R21.reuse, 0x1, P2 ;  /* 0x0000001506c97211 */ /* 0x080fe400010f0eff */
[----:B------:R-:W-:Y:S01]  /*4980*/  LEA.HI.X.SX32 R199, R7, R21, 0x1, P3 ;  /* 0x0000001507c77211 */ /* 0x000fe200018f0eff */
[----:B------:R-:W2:Y:S04]  /*4990*/  @P0 LDG.E.U16 R8, desc[UR12][R224.64] ;  /* 0x0000000ce0080981 */ /* 0x000ea8000c1e1500 */
[----:B------:R-:W3:Y:S04]  /*49a0*/  @P0 LDG.E.U16 R10, desc[UR12][R222.64] ;  /* 0x0000000cde0a0981 */ /* 0x000ee8000c1e1500 */
[----:B------:R-:W4:Y:S04]  /*49b0*/  @P0 LDG.E.U16 R12, desc[UR12][R220.64] ;  /* 0x0000000cdc0c0981 */ /* 0x000f28000c1e1500 */
[----:B------:R-:W5:Y:S04]  /*49c0*/  @P0 LDG.E.U16 R14, desc[UR12][R218.64] ;  /* 0x0000000cda0e0981 */ /* 0x000f68000c1e1500 */
        /* <DEDUP_REMOVED lines=11> */
[----:B------:R-:W5:Y:S01]  /*4a80*/  @P0 LDG.E.U16 R48, desc[UR12][R194.64] ;  /* 0x0000000cc2300981 */ /* 0x000f62000c1e1500 */
[----:B------:R-:W-:Y:S01]  /*4a90*/  LOP3.LUT R144, R144, 0x1f0, RZ, 0xc0, !PT ;  /* 0x000001f090907812 */ /* 0x000fe200078ec0ff */
[--C-:B------:R-:W-:Y:S01]  /*4aa0*/  FADD R15, R15, -R149.reuse ;  /* 0x800000950f0f7221 */ /* 0x100fe20000000000 */
[--C-:B------:R-:W-:Y:S01]  /*4ab0*/  FADD R16, R16, -R149.reuse ;  /* 0x8000009510107221 */ /* 0x100fe20000000000 */
[--C-:B------:R-:W-:Y:S01]  /*4ac0*/  FADD R18, R18, -R149.reuse ;  /* 0x8000009512127221 */ /* 0x100fe20000000000 */
[--C-:B------:R-:W-:Y:S01]  /*4ad0*/  FADD R20, R20, -R149.reuse ;  /* 0x8000009514147221 */ /* 0x100fe20000000000 */
[----:B------:R-:W0:Y:S01]  /*4ae0*/  LDSM.16.M88 R150, [R144+UR4+0x10000] ;  /* 0x010000049096783b */ /* 0x000e220008000000 */
[----:B------:R-:W-:Y:S01]  /*4af0*/  FMUL R15, R15, 1.4426950216293334961 ;  /* 0x3fb8aa3b0f0f7820 */ /* 0x000fe20000400000 */
[----:B------:R-:W-:Y:S01]  /*4b00*/  FMUL R16, R16, 1.4426950216293334961 ;  /* 0x3fb8aa3b10107820 */ /* 0x000fe20000400000 */
[----:B------:R-:W-:Y:S01]  /*4b10*/  FMUL R18, R18, 1.4426950216293334961 ;  /* 0x3fb8aa3b12127820 */ /* 0x000fe20000400000 */
[----:B------:R-:W-:Y:S01]  /*4b20*/  FMUL R20, R20, 1.4426950216293334961 ;  /* 0x3fb8aa3b14147820 */ /* 0x000fe20000400000 */
[----:B------:R-:W-:Y:S01]  /*4b30*/  ISETP.NE.U32.AND P2, PT, R90, RZ, PT ;  /* 0x000000ff5a00720c */ /* 0x000fe20003f45070 */
[----:B------:R-:W-:Y:S01]  /*4b40*/  MUFU.EX2 R4, R16 ;  /* 0x0000001000047308 */ /* 0x000fe20000000800 */
[--C-:B------:R-:W-:Y:S01]  /*4b50*/  FADD R17, R17, -R149.reuse ;  /* 0x8000009511117221 */ /* 0x100fe20000000000 */
[--C-:B------:R-:W-:Y:S01]  /*4b60*/  FADD R22, R22, -R149.reuse ;  /* 0x8000009516167221 */ /* 0x100fe20000000000 */
[----:B------:R-:W-:Y:S01]  /*4b70*/  SEL R6, RZ, 0x90, !P2 ;  /* 0x00000090ff067807 */ /* 0x000fe20005000000 */
[----:B------:R-:W-:Y:S01]  /*4b80*/  FADD R19, R19, -R149 ;  /* 0x8000009513137221 */ /* 0x000fe20000000000 */
[----:B------:R-:W-:Y:S01]  /*4b90*/  FMUL R17, R17, 1.4426950216293334961 ;  /* 0x3fb8aa3b11117820 */ /* 0x000fe20000400000 */
[----:B------:R-:W-:Y:S01]  /*4ba0*/  FMUL R22, R22, 1.4426950216293334961 ;  /* 0x3fb8aa3b16167820 */ /* 0x000fe20000400000 */
[----:B------:R-:W-:Y:S01]  /*4bb0*/  LOP3.LUT R143, R6, 0x17e, R143, 0x78, !PT ;  /* 0x0000017e068f7812 */ /* 0x000fe200078e788f */
[----:B------:R-:W-:Y:S01]  /*4bc0*/  BAR.SYNC.DEFER_BLOCKING 0x0 ;  /* 0x0000000000007b1d */ /* 0x000fe20000010000 */
[----:B------:R-:W-:Y:S01]  /*4bd0*/  FMUL R19, R19, 1.4426950216293334961 ;  /* 0x3fb8aa3b13137820 */ /* 0x000fe20000400000 */
[----:B------:R-:W-:Y:S01]  /*4be0*/  FADD R24, R24, -R149 ;  /* 0x8000009518187221 */ /* 0x000fe20000000000 */
[----:B------:R-:W-:-:S03]  /*4bf0*/  UIADD3 UR9, UPT, UPT, UR5, 0x110, URZ ;  /* 0x0000011005097890 */ /* 0x000fc6000fffe0ff */
[----:B------:R-:W1:Y:S01]  /*4c00*/  MUFU.EX2 R15, R15 ;  /* 0x0000000f000f7308 */ /* 0x000e620000000800 */
[----:B------:R-:W-:Y:S01]  /*4c10*/  FMUL R24, R24, 1.4426950216293334961 ;  /* 0x3fb8aa3b18187820 */ /* 0x000fe20000400000 */
[----:B------:R-:W-:-:S04]  /*4c20*/  UIADD3 UR10, UPT, UPT, UR10, UR9, URZ ;  /* 0x000000090a0a7290 */ /* 0x000fc8000fffe0ff */
[----:B------:R-:W-:Y:S02]  /*4c30*/  ULEA UR10, UR15, UR10, 0x12 ;  /* 0x0000000a0f0a7291 */ /* 0x000fe4000f8e90ff */
[----:B------:R-:W0:Y:S08]  /*4c40*/  MUFU.EX2 R5, R18 ;  /* 0x0000001200057308 */ /* 0x000e300000000800 */
[----:B------:R-:W0:Y:S08]  /*4c50*/  MUFU.EX2 R20, R20 ;  /* 0x0000001400147308 */ /* 0x000e300000000800 */
[----:B------:R-:W0:Y:S08]  /*4c60*/  MUFU.EX2 R6, R17 ;  /* 0x0000001100067308 */ /* 0x000e300000000800 */
[----:B------:R-:W0:Y:S08]  /*4c70*/  MUFU.EX2 R7, R22 ;  /* 0x0000001600077308 */ /* 0x000e300000000800 */
[----:B------:R-:W-:Y:S08]  /*4c80*/  MUFU.EX2 R19, R19 ;  /* 0x0000001300137308 */ /* 0x000ff00000000800 */
[----:B------:R-:W0:Y:S01]  /*4c90*/  MUFU.EX2 R24, R24 ;  /* 0x0000001800187308 */ /* 0x000e220000000800 */
[----:B--2---:R1:W-:Y:S04]  /*4ca0*/  STS.U16 [R143+UR4+0x10000], R8 ;  /* 0x010000088f007988 */ /* 0x0043e80008000404 */
[----:B---3--:R2:W-:Y:S04]  /*4cb0*/  STS.U16 [R143+UR4+0x10200], R10 ;  /* 0x0102000a8f007988 */ /* 0x0085e80008000404 */
[----:B----4-:R2:W-:Y:S01]  /*4cc0*/  STS.U16 [R143+UR4+0x10400], R12 ;  /* 0x0104000c8f007988 */ /* 0x0105e20008000404 */
[----:B-1----:R-:W-:Y:S01]  /*4cd0*/  FADD R8, R4, R15 ;  /* 0x0000000f04087221 */ /* 0x002fe20000000000 */
[----:B------:R-:W-:-:S02]  /*4ce0*/  F2FP.BF16.F32.PACK_AB R4, R15, R4 ;  /* 0x000000040f04723e */ /* 0x000fc400000010ff */
[----:B-----5:R2:W-:Y:S01]  /*4cf0*/  STS.U16 [R143+UR4+0x10600], R14 ;  /* 0x0106000e8f007988 */ /* 0x0205e20008000404 */
[----:B0-----:R-:W-:Y:S01]  /*4d00*/  FADD R9, R5, R8 ;  /* 0x0000000805097221 */ /* 0x001fe20000000000 */
[C---:B------:R-:W-:Y:S02]  /*4d10*/  F2FP.BF16.F32.PACK_AB R5, R20.reuse, R5 ;  /* 0x000000051405723e */ /* 0x040fe400000010ff */
[----:B------:R2:W-:Y:S01]  /*4d20*/  STS.U16 [R143+UR4+0x10800], R26 ;  /* 0x0108001a8f007988 */ /* 0x0005e20008000404 */
[----:B------:R-:W-:-:S03]  /*4d30*/  FADD R9, R20, R9 ;  /* 0x0000000914097221 */ /* 0x000fc60000000000 */
[----:B------:R2:W-:Y:S01]  /*4d40*/  STS.U16 [R143+UR4+0x10a00], R28 ;  /* 0x010a001c8f007988 */ /* 0x0005e20008000404 */
[----:B------:R-:W-:Y:S01]  /*4d50*/  FADD R8, R6, R9 ;  /* 0x0000000906087221 */ /* 0x000fe20000000000 */
[C---:B------:R-:W-:Y:S02]  /*4d60*/  F2FP.BF16.F32.PACK_AB R6, R7.reuse, R6 ;  /* 0x000000060706723e */ /* 0x040fe400000010ff */
[----:B------:R2:W-:Y:S01]  /*4d70*/  STS.U16 [R143+UR4+0x10c00], R30 ;  /* 0x010c001e8f007988 */ /* 0x0005e20008000404 */
[----:B------:R-:W-:Y:S01]  /*4d80*/  FADD R8, R7, R8 ;  /* 0x0000000807087221 */ /* 0x000fe20000000000 */
[----:B------:R-:W-:Y:S02]  /*4d90*/  F2FP.BF16.F32.PACK_AB R7, R24, R19 ;  /* 0x000000131807723e */ /* 0x000fe400000010ff */
[----:B------:R2:W-:Y:S01]  /*4da0*/  STS.U16 [R143+UR4+0x10e00], R32 ;  /* 0x010e00208f007988 */ /* 0x0005e20008000404 */
[----:B------:R-:W-:-:S03]  /*4db0*/  FADD R147, R19, R8 ;  /* 0x0000000813937221 */ /* 0x000fc60000000000 */
[----:B------:R2:W-:Y:S01]  /*4dc0*/  STS.U16 [R143+UR4+0x11000], R34 ;  /* 0x011000228f007988 */ /* 0x0005e20008000404 */
[----:B------:R-:W-:-:S03]  /*4dd0*/  FADD R147, R24, R147 ;  /* 0x0000009318937221 */ /* 0x000fc60000000000 */
[----:B------:R2:W-:Y:S04]  /*4de0*/  STS.U16 [R143+UR4+0x11200], R36 ;  /* 0x011200248f007988 */ /* 0x0005e80008000404 */
[----:B------:R2:W-:Y:S04]  /*4df0*/  STS.U16 [R143+UR4+0x11400], R38 ;  /* 0x011400268f007988 */ /* 0x0005e80008000404 */
[----:B------:R2:W-:Y:S04]  /*4e00*/  STS.U16 [R143+UR4+0x11600], R40 ;  /* 0x011600288f007988 */ /* 0x0005e80008000404 */
[----:B------:R2:W-:Y:S04]  /*4e10*/  STS.U16 [R143+UR4+0x11800], R42 ;  /* 0x0118002a8f007988 */ /* 0x0005e80008000404 */
[----:B------:R2:W-:Y:S04]  /*4e20*/  STS.U16 [R143+UR4+0x11a00], R44 ;  /* 0x011a002c8f007988 */ /* 0x0005e80008000404 */
[----:B------:R2:W-:Y:S04]  /*4e30*/  STS.U16 [R143+UR4+0x11c00], R46 ;  /* 0x011c002e8f007988 */ /* 0x0005e80008000404 */
[----:B------:R2:W-:Y:S04]  /*4e40*/  STS.U16 [R143+UR4+0x11e00], R48 ;  /* 0x011e00308f007988 */ /* 0x0005e80008000404 */
[----:B------:R2:W0:Y:S01]  /*4e50*/  SHFL.BFLY PT, R146, R147, 0x10, 0x1f ;  /* 0x0e001f0093927f89 */ /* 0x00042200000e0000 */
[----:B------:R-:W-:Y:S05]  /*4e60*/  @!P0 BRA `(.L_x_9) ;  /* 0x0000000000088947 */ /* 0x000fea0003800000 */
[----:B------:R1:W-:Y:S01]  /*4e70*/  STTM.16dp32bit_t0_t15.x4 tmem[UR10], R4 ;  /* 0x00000004000079ed */ /* 0x0003e2000890000a */
[----:B------:R1:W-:Y:S02]  /*4e80*/  STTM.16dp32bit_t16_t31.x4 tmem[UR10+0x4], R4 ;  /* 0x00000404000079ed */ /* 0x0003e4000892000a */
.L_x_9:
[----:B------:R-:W3:Y:S02]  /*4e90*/  FENCE.VIEW.ASYNC.T ;  /* 0x00000000000073c6 */ /* 0x000ee40000000200 */
[----:B---3--:R-:W-:Y:S06]  /*4ea0*/  BAR.SYNC.DEFER_BLOCKING 0x0 ;  /* 0x0000000000007b1d */ /* 0x008fec0000010000 */
[----:B-12---:R-:W1:Y:S01]  /*4eb0*/  LDTM.x128 R4, tmem[UR6] ;  /* 0x00000006000479ee */ /* 0x006e6200083c0000 */
[----:B------:R-:W-:Y:S01]  /*4ec0*/  NOP ;  /* 0x0000000000007918 */ /* 0x000fe20000000000 */
[----:B------:R-:W-:Y:S05]  /*4ed0*/  @!P0 BRA `(.L_x_10) ;  /* 0x0000000800048947 */ /* 0x000fea0003800000 */
[C---:B-1----:R-:W-:Y:S01]  /*4ee0*/  FMUL R4, R150.reuse, R4 ;  /* 0x0000000496047220 */ /* 0x042fe20000400000 */
[C---:B------:R-:W-:Y:S01]  /*4ef0*/  FMUL R5, R150.reuse, R5 ;  /* 0x0000000596057220 */ /* 0x040fe20000400000 */
        /* <DEDUP_REMOVED lines=125> */
[----:B------:R-:W-:-:S04]  /*56d0*/  FMUL R131, R150, R131 ;  /* 0x0000008396837220 */ /* 0x000fc80000400000 */
[----:B------:R2:W-:Y:S03]  /*56e0*/  STTM.x128 tmem[UR6], R4 ;  /* 0x00000004000079ed */ /* 0x0005e600083c0006 */
.L_x_10:
[----:B-1----:R-:W1:Y:S02]  /*56f0*/  FENCE.VIEW.ASYNC.T ;  /* 0x00000000000073c6 */ /* 0x002e640000000200 */
[----:B-1----:R-:W-:Y:S01]  /*5700*/  BAR.SYNC.DEFER_BLOCKING 0x0 ;  /* 0x0000000000007b1d */ /* 0x002fe20000010000 */
[----:B0-----:R-:W-:Y:S01]  /*5710*/  FADD R147, R147, R146 ;  /* 0x0000009293937221 */ /* 0x001fe20000000000 */
[----:B------:R-:W-:Y:S01]  /*5720*/  UIADD3 UR50, UPT, UPT, UR4, 0x16000, URZ ;  /* 0x0001600004327890 */ /* 0x000fe2000fffe0ff */
[----:B------:R-:W-:Y:S02]  /*5730*/  FSEL R157, R149, -INF , P0 ;  /* 0xff800000959d7808 */ /* 0x000fe40000000000 */
[----:B------:R-:W-:-:S05]  /*5740*/  FADD R147, R148, R147 ;  /* 0x0000009394937221 */ /* 0x000fca0000000000 */
[----:B------:R-:W-:Y:S01]  /*5750*/  FSEL R156, R147, 1, P0 ;  /* 0x3f800000939c7808 */ /* 0x000fe20000000000 */
[----:B------:R0:W-:Y:S06]  /*5760*/  MEMBAR.ALL.CTA ;  /* 0x0000000000007992 */ /* 0x0001ec0000008000 */
[----:B0-----:R-:W0:Y:S02]  /*5770*/  FENCE.VIEW.ASYNC.S ;  /* 0x00000000000073c6 */ /* 0x001e240000000000 */
[----:B0-----:R-:W-:Y:S06]  /*5780*/  BAR.SYNC.DEFER_BLOCKING 0x0 ;  /* 0x0000000000007b1d */ /* 0x001fec0000010000 */
[----:B------:R-:W-:Y:S05]  /*5790*/  @!P1 BRA `(.L_x_11) ;  /* 0x0000000000449947 */ /* 0x000fea0003800000 */
[----:B------:R-:W-:Y:S01]  /*57a0*/  UIADD3 UR15, UPT, UPT, UR4, 0x10000, URZ ;  /* 0x00010000040f7890 */ /* 0x000fe2000fffe0ff */
[----:B------:R-:W-:Y:S01]  /*57b0*/  BSSY.RECONVERGENT B0, `(.L_x_12) ;  /* 0x000000e000007945 */ /* 0x000fe20003800200 */
[----:B------:R-:W-:Y:S02]  /*57c0*/  ELECT P0, URZ, PT ;  /* 0x0000000000ff782f */ /* 0x000fe40003800000 */
[----:B------:R-:W-:Y:S01]  /*57d0*/  USHF.R.U32.HI UR15, URZ, 0x4, UR15 ;  /* 0x00000004ff0f7899 */ /* 0x000fe2000801160f */
[----:B------:R-:W-:Y:S01]  /*57e0*/  UMOV UR18, 0x0 ;  /* 0x0000000000127882 */ /* 0x000fe20000000000 */
[----:B------:R-:W-:Y:S02]  /*57f0*/  UMOV UR19, 0x8400490 ;  /* 0x0840049000137882 */ /* 0x000fe40000000000 */
[----:B------:R-:W-:Y:S01]  /*5800*/  USGXT.U32 UR16, UR15, 0xe ;  /* 0x0000000e0f10789a */ /* 0x000fe20008000000 */
[----:B------:R-:W-:-:S08]  /*5810*/  UMOV UR17, 0xc0004010 ;  /* 0xc000401000117882 */ /* 0x000fd00000000000 */
[----:B------:R0:W-:Y:S01]  /*5820*/  UTCHMMA tmem[UR9], gdesc[UR16], tmem[UR5], tmem[UR18], idesc[UR19], UPT ;  /* 0x00ff1210090079ea */ /* 0x0001e2000b800005 */
[----:B------:R-:W-:Y:S05]  /*5830*/  @!P0 BRA `(.L_x_13) ;  /* 0x0000000000148947 */ /* 0x000fea0003800000 */
[----:B0-----:R-:W-:Y:S01]  /*5840*/  UMOV UR16, UR50 ;  /* 0x0000003200107c82 */ /* 0x001fe20008000000 */
[----:B------:R-:W-:Y:S02]  /*5850*/  UMOV UR17, URZ ;  /* 0x000000ff00117c82 */ /* 0x000fe40008000000 */
[----:B------:R-:W-:Y:S02]  /*5860*/  UMOV UR15, UR16 ;  /* 0x00000010000f7c82 */ /* 0x000fe40008000000 */
[----:B------:R1:W-:Y:S01]  /*5870*/  UTCBAR [UR15], URZ ;  /* 0x000000ff0f0073e9 */ /* 0x0003e200080000ff */
[----:B------:R-:W-:Y:S02]  /*5880*/  NOP ;  /* 0x0000000000007918 */ /* 0x000fe40000000000 */
.L_x_13:
[----:B01----:R-:W-:Y:S05]  /*5890*/  BSYNC.RECONVERGENT B0 ;  /* 0x0000000000007941 */ /* 0x003fea0003800200 */
.L_x_12:
[----:B------:R-:W-:Y:S05]  /*58a0*/  BRA `(.L_x_14) ;  /* 0x0000000000087947 */ /* 0x000fea0003800000 */
.L_x_11:
[----:B------:R-:W-:-:S13]  /*58b0*/  ISETP.GE.AND P0, PT, R155, RZ, PT ;  /* 0x000000ff9b00720c */ /* 0x000fda0003f06270 */
[----:B------:R-:W-:Y:S05]  /*58c0*/  @!P0 BRA `(.L_x_15) ;  /* 0x0000002000288947 */ /* 0x000fea0003800000 */
.L_x_14:
[----:B------:R-:W-:Y:S01]  /*58d0*/  USHF.R.U32.HI UR11, URZ, 0x4, UR11 ;  /* 0x00000004ff0b7899 */ /* 0x000fe2000801160b */
[----:B------:R-:W-:Y:S01]  /*58e0*/  IMAD.U32 R146, RZ, RZ, UR4 ;  /* 0x00000004ff927e24 */ /* 0x000fe2000f8e00ff */
[----:B------:R-:W-:Y:S01]  /*58f0*/  USHF.R.U32.HI UR72, URZ, 0x4, UR4 ;  /* 0x00000004ff487899 */ /* 0x000fe20008011604 */
[----:B------:R-:W-:Y:S01]  /*5900*/  IMAD.SHL.U32 R154, R154, 0x10, RZ ;  /* 0x000000109a9a7824 */ /* 0x000fe200078e00ff */
[----:B------:R-:W-:Y:S01]  /*5910*/  USGXT.U32 UR11, UR11, 0xe ;  /* 0x0000000e0b0b789a */ /* 0x000fe20008000000 */
[----:B------:R-:W-:Y:S01]  /*5920*/  VIADD R155, R155, 0x70 ;  /* 0x000000709b9b7836 */ /* 0x000fe20000000000 */
[----:B------:R-:W-:Y:S01]  /*5930*/  USGXT.U32 UR72, UR72, 0xe ;  /* 0x0000000e4848789a */ /* 0x000fe20008000000 */
[----:B--2---:R-:W-:Y:S01]  /*5940*/  IADD3 R4, PT, PT, R146, 0x14000, RZ ;  /* 0x0001400092047810 */ /* 0x004fe20007ffe0ff */
[----:B------:R-:W-:Y:S01]  /*5950*/  UISETP.NE.U32.AND UP2, UPT, UR14, URZ, UPT ;  /* 0x000000ff0e00728c */ /* 0x000fe2000bf45070 */
[----:B------:R-:W-:Y:S01]  /*5960*/  IMAD.MOV.U32 R152, RZ, RZ, 0x1 ;  /* 0x00000001ff987424 */ /* 0x000fe200078e00ff */
[----:B------:R-:W-:Y:S01]  /*5970*/  UIADD3 UR16, UP3, UPT, UR11, 0x2, URZ ;  /* 0x000000020b107890 */ /* 0x000fe2000ff7e0ff */
[----:B------:R-:W-:Y:S01]  /*5980*/  SHF.R.U32.HI R4, RZ, 0x4, R4 ;  /* 0x00000004ff047819 */ /* 0x000fe20000011604 */
[----:B------:R-:W-:Y:S01]  /*5990*/  UIADD3 UR14, UP4, UPT, UR72, 0x8000080, URZ ;  /* 0x08000080480e7890 */ /* 0x000fe2000ff9e0ff */
[----:B------:R-:W-:Y:S01]  /*59a0*/  IMAD.MOV.U32 R22, RZ, RZ, RZ ;  /* 0x000000ffff167224 */ /* 0x000fe200078e00ff */
[----:B------:R-:W-:Y:S01]  /*59b0*/  UMOV UR17, URZ ;  /* 0x000000ff00117c82 */ /* 0x000fe20008000000 */
[----:B------:R-:W-:Y:S01]  /*59c0*/  UMOV UR15, URZ ;  /* 0x000000ff000f7c82 */ /* 0x000fe20008000000 */
[----:B------:R-:W-:Y:S01]  /*59d0*/  UIADD3.X UR17, UPT, UPT, UR17, 0x40004040, URZ, UP3, !UPT ;  /* 0x4000404011117890 */ /* 0x000fe20009ffe4ff */
[----:B------:R-:W-:Y:S01]  /*59e0*/  CS2R R148, SRZ ;  /* 0x0000000000947805 */ /* 0x000fe2000001ff00 */
[----:B------:R-:W-:Y:S01]  /*59f0*/  UIADD3.X UR15, UPT, UPT, UR15, 0x40004040, URZ, UP4, !UPT ;  /* 0x400040400f0f7890 */ /* 0x000fe2000a7fe4ff */
[----:B------:R-:W-:Y:S01]  /*5a00*/  IMAD.MOV.U32 R147, RZ, RZ, RZ ;  /* 0x000000ffff937224 */ /* 0x000fe200078e00ff */
[----:B------:R-:W-:Y:S01]  /*5a10*/  UIADD3 UR18, UP6, UPT, UR14, 0x80, URZ ;  /* 0x000000800e127890 */ /* 0x000fe2000ffde0ff */
[----:B------:R-:W-:Y:S01]  /*5a20*/  IMAD.MOV.U32 R151, RZ, RZ, R154 ;  /* 0x000000ffff977224 */ /* 0x000fe200078e009a */
[----:B------:R-:W-:Y:S01]  /*5a30*/  UIADD3 UR20, UP3, UPT, UR14, 0x100, URZ ;  /* 0x000001000e147890 */ /* 0x000fe2000ff7e0ff */
[----:B------:R-:W-:Y:S01]  /*5a40*/  SGXT.U32 R153, R4, 0xe ;  /* 0x0000000e0499781a */ /* 0x000fe20000000000 */
[----:B------:R-:W-:Y:S01]  /*5a50*/  UIADD3.X UR19, UPT, UPT, UR15, URZ, URZ, UP6, !UPT ;  /* 0x000000ff0f137290 */ /* 0x000fe2000b7fe4ff */
[----:B------:R-:W-:Y:S01]  /*5a60*/  IMAD.U32 R234, RZ, RZ, UR50 ;  /* 0x00000032ffea7e24 */ /* 0x000fe2000f8e00ff */
[----:B------:R-:W-:-:S02]  /*5a70*/  UIADD3.X UR21, UPT, UPT, UR15, URZ, URZ, UP3, !UPT ;  /* 0x000000ff0f157290 */ /* 0x000fc40009ffe4ff */
[----:B------:R-:W-:Y:S02]  /*5a80*/  UIADD3 UR22, UP4, UPT, UR14, 0x180, URZ ;  /* 0x000001800e167890 */ /* 0x000fe4000ff9e0ff */
[----:B------:R-:W-:Y:S02]  /*5a90*/  UIADD3 UR24, UP5, UPT, UR14, 0x200, URZ ;  /* 0x000002000e187890 */ /* 0x000fe4000ffbe0ff */
[----:B------:R-:W-:Y:S02]  /*5aa0*/  UIADD3 UR26, UP6, UPT, UR14, 0x280, URZ ;  /* 0x000002800e1a7890 */ /* 0x000fe4000ffde0ff */
[----:B------:R-:W-:Y:S02]  /*5ab0*/  UIADD3 UR28, UP3, UPT, UR14, 0x300, URZ ;  /* 0x000003000e1c7890 */ /* 0x000fe4000ff7e0ff */
[----:B------:R-:W-:Y:S02]  /*5ac0*/  UIADD3.64 UR46, UPT, UPT, UR16, 0x2, URZ ;  /* 0x00000002102e7897 */ /* 0x000fe4000fffe0ff */
[----:B------:R-:W-:-:S02]  /*5ad0*/  UIADD3.64 UR48, UPT, UPT, UR16, 0x4, URZ ;  /* 0x0000000410307897 */ /* 0x000fc4000fffe0ff */
[----:B------:R-:W-:Y:S02]  /*5ae0*/  UIADD3.X UR23, UPT, UPT, UR15, URZ, URZ, UP4, !UPT ;  /* 0x000000ff0f177290 */ /* 0x000fe4000a7fe4ff */
[----:B------:R-:W-:Y:S01]  /*5af0*/  UIADD3.X UR25, UPT, UPT, UR15, URZ, URZ, UP5, !UPT ;  /* 0x000000ff0f197290 */ /* 0x000fe2000affe4ff */
[----:B------:R-:W-:Y:S01]  /*5b00*/  MOV R232, UR46 ;  /* 0x0000002e00e87c02 */ /* 0x000fe20008000f00 */
[----:B------:R-:W-:Y:S01]  /*5b10*/  UIADD3.X UR27, UPT, UPT, UR15, URZ, URZ, UP6, !UPT ;  /* 0x000000ff0f1b7290 */ /* 0x000fe2000b7fe4ff */
[----:B------:R-:W-:Y:S01]  /*5b20*/  IMAD.U32 R233, RZ, RZ, UR47 ;  /* 0x0000002fffe97e24 */ /* 0x000fe2000f8e00ff */
[----:B------:R-:W-:Y:S01]  /*5b30*/  UIADD3.X UR29, UPT, UPT, UR15, URZ, URZ, UP3, !UPT ;  /* 0x000000ff0f1d7290 */ /* 0x000fe20009ffe4ff */
[----:B------:R-:W-:Y:S01]  /*5b40*/  IMAD.U32 R230, RZ, RZ, UR48 ;  /* 0x00000030ffe67e24 */ /* 0x000fe2000f8e00ff */
[----:B------:R-:W-:Y:S01]  /*5b50*/  USHF.L.U32 UR73, UR73, 0x4, URZ ;  /* 0x0000000449497899 */ /* 0x000fe200080006ff */
[----:B------:R-:W-:Y:S01]  /*5b60*/  MOV R231, UR49 ;  /* 0x0000003100e77c02 */ /* 0x000fe20008000f00 */
[----:B------:R-:W-:-:S02]  /*5b70*/  UIADD3 UR30, UP4, UPT, UR14, 0x380, URZ ;  /* 0x000003800e1e7890 */ /* 0x000fc4000ff9e0ff */
[----:B------:R-:W-:Y:S02]  /*5b80*/  UIADD3 UR32, UP5, UPT, UR14, 0x400, URZ ;  /* 0x000004000e207890 */ /* 0x000fe4000ffbe0ff */
[----:B------:R-:W-:Y:S01]  /*5b90*/  UIADD3 UR34, UP6, UPT, UR14, 0x480, URZ ;  /* 0x000004800e227890 */ /* 0x000fe2000ffde0ff */
[----:B------:R-:W-:Y:S01]  /*5ba0*/  IMAD.U32 R150, RZ, RZ, UR73 ;  /* 0x00000049ff967e24 */ /* 0x000fe2000f8e00ff */
[----:B------:R-:W-:Y:S02]  /*5bb0*/  UIADD3 UR36, UP3, UPT, UR14, 0x500, URZ ;  /* 0x000005000e247890 */ /* 0x000fe4000ff7e0ff */
[----:B------:R-:W-:Y:S02]  /*5bc0*/  UIADD3.64 UR46, UPT, UPT, UR16, 0x7e, URZ ;  /* 0x0000007e102e7897 */ /* 0x000fe4000fffe0ff */
[----:B------:R-:W-:Y:S02]  /*5bd0*/  UIADD3.64 UR48, UPT, UPT, UR16, 0x80, URZ ;  /* 0x0000008010307897 */ /* 0x000fe4000fffe0ff */
[----:B------:R-:W-:-:S02]  /*5be0*/  UIADD3.X UR31, UPT, UPT, UR15, URZ, URZ, UP4, !UPT ;  /* 0x000000ff0f1f7290 */ /* 0x000fc4000a7fe4ff */
[----:B------:R-:W-:Y:S01]  /*5bf0*/  UIADD3.X UR33, UPT, UPT, UR15, URZ, URZ, UP5, !UPT ;  /* 0x000000ff0f217290 */ /* 0x000fe2000affe4ff */
[----:B------:R-:W-:Y:S01]  /*5c00*/  IMAD.U32 R228, RZ, RZ, UR46 ;  /* 0x0000002effe47e24 */ /* 0x000fe2000f8e00ff */
[----:B------:R-:W-:Y:S01]  /*5c10*/  UIADD3.X UR35, UPT, UPT, UR15, URZ, URZ, UP6, !UPT ;  /* 0x000000ff0f237290 */ /* 0x000fe2000b7fe4ff */
[----:B------:R-:W-:Y:S01]  /*5c20*/  IMAD.U32 R229, RZ, RZ, UR47 ;  /* 0x0000002fffe57e24 */ /* 0x000fe2000f8e00ff */
[----:B------:R-:W-:Y:S01]  /*5c30*/  UIADD3.X UR37, UPT, UPT, UR15, URZ, URZ, UP3, !UPT ;  /* 0x000000ff0f257290 */ /* 0x000fe20009ffe4ff */
[----:B------:R-:W-:Y:S01]  /*5c40*/  MOV R226, UR48 ;  /* 0x0000003000e27c02 */ /* 0x000fe20008000f00 */
[----:B------:R-:W-:Y:S01]  /*5c50*/  UIADD3 UR38, UP4, UPT, UR14, 0x580, URZ ;  /* 0x000005800e267890 */ /* 0x000fe2000ff9e0ff */
[----:B------:R-:W-:Y:S01]  /*5c60*/  IMAD.U32 R227, RZ, RZ, UR49 ;  /* 0x00000031ffe37e24 */ /* 0x000fe2000f8e00ff */
[----:B------:R-:W-:Y:S02]  /*5c70*/  UIADD3 UR40, UP5, UPT, UR14, 0x600, URZ ;  /* 0x000006000e287890 */ /* 0x000fe4000ffbe0ff */
[----:B------:R-:W-:-:S02]  /*5c80*/  UIADD3 UR42, UP6, UPT, UR14, 0x680, URZ ;  /* 0x000006800e2a7890 */ /* 0x000fc4000ffde0ff */
[----:B------:R-:W-:Y:S02]  /*5c90*/  UIADD3 UR44, UP3, UPT, UR14, 0x700, URZ ;  /* 0x000007000e2c7890 */ /* 0x000fe4000ff7e0ff */
[----:B------:R-:W-:Y:S02]  /*5ca0*/  ULOP3.LUT UR72, UR72, 0x8000000, URZ, 0xfc, !UPT ;  /* 0x0800000048487892 */ /* 0x000fe4000f8efcff */
[----:B------:R-:W-:Y:S02]  /*5cb0*/  UIADD3.X UR39, UPT, UPT, UR15, URZ, URZ, UP4, !UPT ;  /* 0x000000ff0f277290 */ /* 0x000fe4000a7fe4ff */
[----:B------:R-:W-:Y:S02]  /*5cc0*/  UIADD3.X UR41, UPT, UPT, UR15, URZ, URZ, UP5, !UPT ;  /* 0x000000ff0f297290 */ /* 0x000fe4000affe4ff */
[----:B------:R-:W-:Y:S02]  /*5cd0*/  UIADD3.X UR43, UPT, UPT, UR15, URZ, URZ, UP6, !UPT ;  /* 0x000000ff0f2b7290 */ /* 0x000fe4000b7fe4ff */
[----:B------:R-:W-:-:S02]  /*5ce0*/  UIADD3.X UR45, UPT, UPT, UR15, URZ, URZ, UP3, !UPT ;  /* 0x000000ff0f2d7290 */ /* 0x000fc40009ffe4ff */
[----:B------:R-:W-:Y:S02]  /*5cf0*/  UIADD3.64 UR46, UPT, UPT, UR16, 0x82, URZ ;  /* 0x00000082102e7897 */ /* 0x000fe4000fffe0ff */
[----:B------:R-:W-:Y:S02]  /*5d00*/  UIADD3.64 UR48, UPT, UPT, UR16, 0x84, URZ ;  /* 0x0000008410307897 */ /* 0x000fe4000fffe0ff */
[----:B------:R-:W-:Y:S02]  /*5d10*/  UIADD3.64 UR50, UPT, UPT, UR16, 0xfe, URZ ;  /* 0x000000fe10327897 */ /* 0x000fe4000fffe0ff */
[----:B------:R-:W-:Y:S02]  /*5d20*/  UIADD3.64 UR52, UPT, UPT, UR16, 0x100, URZ ;  /* 0x0000010010347897 */ /* 0x000fe4000fffe0ff */
[----:B------:R-:W-:Y:S02]  /*5d30*/  UIADD3.64 UR54, UPT, UPT, UR16, 0x102, URZ ;  /* 0x0000010210367897 */ /* 0x000fe4000fffe0ff */
[----:B------:R-:W-:-:S02]  /*5d40*/  UIADD3.64 UR56, UPT, UPT, UR16, 0x104, URZ ;  /* 0x0000010410387897 */ /* 0x000fc4000fffe0ff */
[----:B------:R-:W-:Y:S02]  /*5d50*/  UIADD3.64 UR58, UPT, UPT, UR16, 0x17e, URZ ;  /* 0x0000017e103a7897 */ /* 0x000fe4000fffe0ff */
[----:B------:R-:W-:Y:S02]  /*5d60*/  UIADD3.64 UR60, UPT, UPT, UR16, 0x180, URZ ;  /* 0x00000180103c7897 */ /* 0x000fe4000fffe0ff */
[----:B------:R-:W-:Y:S02]  /*5d70*/  UIADD3.64 UR62, UPT, UPT, UR16, 0x182, URZ ;  /* 0x00000182103e7897 */ /* 0x000fe4000fffe0ff */
[----:B------:R-:W-:-:S12]  /*5d80*/  UIADD3.64 UR64, UPT, UPT, UR16, 0x184, URZ ;  /* 0x0000018410407897 */ /* 0x000fd8000fffe0ff */
.L_x_20:
[----:B------:R-:W-:Y:S01]  /*5d90*/  MOV R5, R159 ;  /* 0x0000009f00057202 */ /* 0x000fe20000000f00 */
[----:B------:R-:W-:Y:S02]  /*5da0*/  IMAD.MOV.U32 R4, RZ, RZ, R158 ;  /* 0x000000ffff047224 */ /* 0x000fe400078e009e */
[----:B------:R-:W-:-:S04]  /*5db0*/  IMAD.WIDE R12, R151, 0x2, R178 ;  /* 0x00000002970c7825 */ /* 0x000fc800078e02b2 */
[C---:B------:R-:W-:Y:S01]  /*5dc0*/  IMAD.WIDE R14, R151.reuse, 0x2, R176 ;  /* 0x00000002970e7825 */ /* 0x040fe200078e02b0 */
[----:B0-----:R0:W2:Y:S03]  /*5dd0*/  LDG.E.U16 R28, desc[UR12][R12.64] ;  /* 0x0000000c0c1c7981 */ /* 0x0010a6000c1e1500 */
[C---:B------:R-:W-:Y:S01]  /*5de0*/  IMAD.WIDE R6, R151.reuse, 0x2, R192 ;  /* 0x0000000297067825 */ /* 0x040fe200078e02c0 */
[----:B------:R1:W3:Y:S03]  /*5df0*/  LDG.E.U16 R27, desc[UR12][R14.64] ;  /* 0x0000000c0e1b7981 */ /* 0x0002e6000c1e1500 */
[C---:B------:R-:W-:Y:S01]  /*5e00*/  IMAD.WIDE R8, R151.reuse, 0x2, R190 ;  /* 0x0000000297087825 */ /* 0x040fe200078e02be */
[----:B------:R4:W5:Y:S03]  /*5e10*/  LDG.E.U16 R23, desc[UR12][R6.64] ;  /* 0x0000000c06177981 */ /* 0x000966000c1e1500 */
[C---:B------:R-:W-:Y:S01]  /*5e20*/  IMAD.WIDE R10, R151.reuse, 0x2, R188 ;  /* 0x00000002970a7825 */ /* 0x040fe200078e02bc */
[----:B------:R0:W3:Y:S03]  /*5e30*/  LDG.E.U16 R26, desc[UR12][R8.64] ;  /* 0x0000000c081a7981 */ /* 0x0000e6000c1e1500 */
[C---:B------:R-:W-:Y:S01]  /*5e40*/  IMAD.WIDE R16, R151.reuse, 0x2, R170 ;  /* 0x0000000297107825 */ /* 0x040fe200078e02aa */
[----:B------:R0:W3:Y:S03]  /*5e50*/  LDG.E.U16 R25, desc[UR12][R10.64] ;  /* 0x0000000c0a197981 */ /* 0x0000e6000c1e1500 */
[C---:B------:R-:W-:Y:S01]  /*5e60*/  IMAD.WIDE R4, R151.reuse, 0x2, R4 ;  /* 0x0000000297047825 */ /* 0x040fe200078e0204 */
[----:B------:R-:W3:Y:S03]  /*5e70*/  LDG.E.U16 R30, desc[UR12][R16.64] ;  /* 0x0000000c101e7981 */ /* 0x000ee6000c1e1500 */
[C---:B------:R-:W-:Y:S01]  /*5e80*/  IMAD.WIDE R18, R151.reuse, 0x2, R168 ;  /* 0x0000000297127825 */ /* 0x040fe200078e02a8 */
[----:B------:R4:W3:Y:S03]  /*5e90*/  LDG.E.U16 R24, desc[UR12][R4.64] ;  /* 0x0000000c04187981 */ /* 0x0008e6000c1e1500 */
[----:B0-----:R-:W-:-:S02]  /*5ea0*/  IMAD.WIDE R12, R151, 0x2, R186 ;  /* 0x00000002970c7825 */ /* 0x001fc400078e02ba */
[----:B------:R-:W5:Y:S02]  /*5eb0*/  LDG.E.U16 R19, desc[UR12][R18.64] ;  /* 0x0000000c12137981 */ /* 0x000f64000c1e1500 */
[C---:B-1----:R-:W-:Y:S02]  /*5ec0*/  IMAD.WIDE R14, R151.reuse, 0x2, R166 ;  /* 0x00000002970e7825 */ /* 0x042fe400078e02a6 */
[----:B------:R-:W5:Y:S02]  /*5ed0*/  LDG.E.U16 R12, desc[UR12][R12.64] ;  /* 0x0000000c0c0c7981 */ /* 0x000f64000c1e1500 */
[C---:B----4-:R-:W-:Y:S02]  /*5ee0*/  IMAD.WIDE R6, R151.reuse, 0x2, R184 ;  /* 0x0000000297067825 */ /* 0x050fe400078e02b8 */
[----:B------:R-:W4:Y:S02]  /*5ef0*/  LDG.E.U16 R14, desc[UR12][R14.64] ;  /* 0x0000000c0e0e7981 */ /* 0x000f24000c1e1500 */
[----:B------:R-:W-:-:S02]  /*5f00*/  IMAD.WIDE R20, R151, 0x2, R164 ;  /* 0x0000000297147825 */ /* 0x000fc400078e02a4 */
[----:B------:R-:W4:Y:S02]  /*5f10*/  LDG.E.U16 R7, desc[UR12][R6.64] ;  /* 0x0000000c06077981 */ /* 0x000f24000c1e1500 */
[C---:B------:R-:W-:Y:S02]  /*5f20*/  IMAD.WIDE R8, R151.reuse, 0x2, R182 ;  /* 0x0000000297087825 */ /* 0x040fe400078e02b6 */
[----:B------:R-:W4:Y:S02]  /*5f30*/  LDG.E.U16 R21, desc[UR12][R20.64] ;  /* 0x0000000c14157981 */ /* 0x000f24000c1e1500 */
[C---:B------:R-:W-:Y:S02]  /*5f40*/  IMAD.WIDE R10, R151.reuse, 0x2, R162 ;  /* 0x00000002970a7825 */ /* 0x040fe400078e02a2 */
[----:B------:R-:W4:Y:S02]  /*5f50*/  LDG.E.U16 R8, desc[UR12][R8.64] ;  /* 0x0000000c08087981 */ /* 0x000f24000c1e1500 */
[----:B------:R-:W-:-:S02]  /*5f60*/  IMAD.WIDE R4, R151, 0x2, R180 ;  /* 0x0000000297047825 */ /* 0x000fc400078e02b4 */
[----:B------:R-:W4:Y:S02]  /*5f70*/  LDG.E.U16 R10, desc[UR12][R10.64] ;  /* 0x0000000c0a0a7981 */ /* 0x000f24000c1e1500 */
[----:B------:R-:W-:Y:S02]  /*5f80*/  IMAD.WIDE R16, R151, 0x2, R160 ;  /* 0x0000000297107825 */ /* 0x000fe400078e02a0 */
[----:B------:R-:W4:Y:S04]  /*5f90*/  LDG.E.U16 R5, desc[UR12][R4.64] ;  /* 0x0000000c04057981 */ /* 0x000f28000c1e1500 */
[----:B------:R-:W4:Y:S01]  /*5fa0*/  LDG.E.U16 R17, desc[UR12][R16.64] ;  /* 0x0000000c10117981 */ /* 0x000f22000c1e1500 */
[----:B------:R-:W-:Y:S02]  /*5fb0*/  UMOV UR66, 0x1 ;  /* 0x0000000100427882 */ /* 0x000fe40000000000 */
[----:B------:R-:W-:-:S04]  /*5fc0*/  @!UP1 UIADD3 UR66, UPT, UPT, -UR66, 0x100000, URZ ;  /* 0x0010000042429890 */ /* 0x000fc8000fffe1ff */
[----:B------:R-:W-:Y:S02]  /*5fd0*/  @!UP1 USHF.L.U32 UR67, UR66, 0xb, URZ ;  /* 0x0000000b42439899 */ /* 0x000fe400080006ff */
[----:B------:R-:W-:Y:S01]  /*5fe0*/  @!UP1 USHF.L.U32 UR66, UR66, 0x1, URZ ;  /* 0x0000000142429899 */ /* 0x000fe200080006ff */
[----:B------:R-:W-:Y:S01]  /*5ff0*/  VOTEU.ALL UP3, P6 ;  /* 0x0000000000ff7886 */ /* 0x000fe20003060000 */
[----:B--2---:R0:W-:Y:S04]  /*6000*/  STS.U16 [R139+UR4+0x12400], R28 ;  /* 0x0124001c8b007988 */ /* 0x0041e80008000404 */
[----:B---3--:R0:W-:Y:S04]  /*6010*/  STS.U16 [R139+UR4+0x12000], R24 ;  /* 0x012000188b007988 */ /* 0x0081e80008000404 */
[----:B-----5:R0:W-:Y:S04]  /*6020*/  STS.U16 [R138+UR4+0x12080], R23 ;  /* 0x012080178a007988 */ /* 0x0201e80008000404 */
[----:B------:R0:W-:Y:S04]  /*6030*/  STS.U16 [R138+UR4+0x12480], R27 ;  /* 0x0124801b8a007988 */ /* 0x0001e80008000404 */
[----:B------:R0:W-:Y:S04]  /*6040*/  STS.U16 [R137+UR4+0x12100], R26 ;  /* 0x0121001a89007988 */ /* 0x0001e80008000404 */
[----:B------:R0:W-:Y:S04]  /*6050*/  STS.U16 [R137+UR4+0x12500], R30 ;  /* 0x0125001e89007988 */ /* 0x0001e80008000404 */
[----:B------:R0:W-:Y:S04]  /*6060*/  STS.U16 [R136+UR4+0x12180], R25 ;  /* 0x0121801988007988 */ /* 0x0001e80008000404 */
[----:B------:R0:W-:Y:S04]  /*6070*/  STS.U16 [R136+UR4+0x12580], R19 ;  /* 0x0125801388007988 */ /* 0x0001e80008000404 */
[----:B------:R0:W-:Y:S04]  /*6080*/  STS.U16 [R135+UR4+0x12200], R12 ;  /* 0x0122000c87007988 */ /* 0x0001e80008000404 */
[----:B----4-:R0:W-:Y:S04]  /*6090*/  STS.U16 [R135+UR4+0x12600], R14 ;  /* 0x0126000e87007988 */ /* 0x0101e80008000404 */
[----:B------:R0:W-:Y:S04]  /*60a0*/  STS.U16 [R134+UR4+0x12280], R7 ;  /* 0x0122800786007988 */ /* 0x0001e80008000404 */
[----:B------:R0:W-:Y:S04]  /*60b0*/  STS.U16 [R134+UR4+0x12680], R21 ;  /* 0x0126801586007988 */ /* 0x0001e80008000404 */
[----:B------:R0:W-:Y:S04]  /*60c0*/  STS.U16 [R133+UR4+0x12300], R8 ;  /* 0x0123000885007988 */ /* 0x0001e80008000404 */
[----:B------:R0:W-:Y:S04]  /*60d0*/  STS.U16 [R133+UR4+0x12700], R10 ;  /* 0x0127000a85007988 */ /* 0x0001e80008000404 */
[----:B------:R0:W-:Y:S04]  /*60e0*/  STS.U16 [R132+UR4+0x12380], R5 ;  /* 0x0123800584007988 */ /* 0x0001e80008000404 */
[----:B------:R0:W-:Y:S01]  /*60f0*/  STS.U16 [R132+UR4+0x12780], R17 ;  /* 0x0127801184007988 */ /* 0x0001e20008000404 */
[----:B------:R1:W-:Y:S06]  /*6100*/  MEMBAR.ALL.CTA ;  /* 0x0000000000007992 */ /* 0x0003ec0000008000 */
[----:B-1----:R-:W-:Y:S04]  /*6110*/  FENCE.VIEW.ASYNC.S ;  /* 0x00000000000073c6 */ /* 0x002fe80000000000 */
[----:B------:R-:W1:Y:S02]  /*6120*/  FENCE.VIEW.ASYNC.S ;  /* 0x00000000000073c6 */ /* 0x000e640000000000 */
[----:B-1----:R0:W1:Y:S02]  /*6130*/  @!UP3 SYNCS.EXCH.64 URZ, [UR4+0x16010], UR66 ;  /* 0x0160104204ffb5b2 */ /* 0x0020640008000100 */
[----:B-1----:R-:W-:Y:S06]  /*6140*/  BAR.SYNC.DEFER_BLOCKING 0x0 ;  /* 0x0000000000007b1d */ /* 0x002fec0000010000 */
[----:B0-----:R-:W-:Y:S05]  /*6150*/  BRA.U UP2, `(.L_x_16) ;  /* 0x0000000102c47547 */ /* 0x001fea000b800000 */
[----:B------:R-:W-:Y:S01]  /*6160*/  UMOV UR66, UR72 ;  /* 0x0000004800427c82 */ /* 0x000fe20008000000 */
[----:B------:R-:W-:Y:S01]  /*6170*/  UMOV UR67, 0x40004040 ;  /* 0x4000404000437882 */ /* 0x000fe20000000000 */
[----:B------:R-:W-:Y:S01]  /*6180*/  UMOV UR68, 0x0 ;  /* 0x0000000000447882 */ /* 0x000fe20000000000 */
[----:B------:R-:W-:Y:S01]  /*6190*/  UMOV UR69, 0x8048490 ;  /* 0x0804849000457882 */ /* 0x000fe20000000000 */
[----:B------:R-:W-:Y:S01]  /*61a0*/  UMOV UR70, UR11 ;  /* 0x0000000b00467c82 */ /* 0x000fe20008000000 */
[----:B------:R-:W-:Y:S01]  /*61b0*/  UMOV UR71, 0x40004040 ;  /* 0x4000404000477882 */ /* 0x000fe20000000000 */
[----:B------:R-:W-:Y:S01]  /*61c0*/  UMOV UR74, 0x0 ;  /* 0x00000000004a7882 */ /* 0x000fe20000000000 */
[----:B------:R0:W-:Y:S01]  /*61d0*/  UTCHMMA gdesc[UR66], gdesc[UR70], tmem[UR7], tmem[UR68], idesc[UR69], !UPT ;  /* 0x00ff4446420075ea */ /* 0x0001e2000f800007 */
[----:B------:R-:W-:Y:S01]  /*61e0*/  UMOV UR75, 0x8048490 ;  /* 0x08048490004b7882 */ /* 0x000fe20000000000 */
[----:B------:R-:W-:Y:S01]  /*61f0*/  UMOV UR76, 0x0 ;  /* 0x00000000004c7882 */ /* 0x000fe20000000000 */
[----:B------:R1:W-:Y:S01]  /*6200*/  UTCHMMA gdesc[UR14], gdesc[UR16], tmem[UR7], tmem[UR74], idesc[UR75], UPT ;  /* 0x00ff4a100e0075ea */ /* 0x0003e2000b800007 */
[----:B------:R-:W-:Y:S01]  /*6210*/  UMOV UR77, 0x8048490 ;  /* 0x08048490004d7882 */ /* 0x000fe20000000000 */
[----:B------:R-:W-:Y:S01]  /*6220*/  ELECT P0, URZ, PT ;  /* 0x0000000000ff782f */ /* 0x000fe20003800000 */
[----:B------:R-:W-:-:S02]  /*6230*/  VIADD R4, R146, 0x16010 ;  /* 0x0001601092047836 */ /* 0x000fc40000000000 */
[----:B------:R-:W-:Y:S01]  /*6240*/  IMAD.MOV.U32 R5, RZ, RZ, RZ ;  /* 0x000000ffff057224 */ /* 0x000fe200078e00ff */
[----:B0-----:R-:W-:Y:S02]  /*6250*/  R2UR UR66, R232 ;  /* 0x00000000e84272ca */ /* 0x001fe400000e0000 */
[----:B------:R-:W-:Y:S02]  /*6260*/  R2UR UR67, R233 ;  /* 0x00000000e94372ca */ /* 0x000fe400000e0000 */
[----:B------:R-:W-:Y:S02]  /*6270*/  R2UR UR68, R230 ;  /* 0x00000000e64472ca */ /* 0x000fe400000e0000 */
[----:B------:R-:W-:Y:S02]  /*6280*/  R2UR UR69, R231 ;  /* 0x00000000e74572ca */ /* 0x000fe400000e0000 */
[----:B------:R-:W-:Y:S02]  /*6290*/  R2UR UR70, R228 ;  /* 0x00000000e44672ca */ /* 0x000fe400000e0000 */
[----:B------:R-:W-:-:S02]  /*62a0*/  R2UR UR71, R229 ;  /* 0x00000000e54772ca */ /* 0x000fc400000e0000 */
[----:B-1----:R-:W-:Y:S02]  /*62b0*/  R2UR UR74, R226 ;  /* 0x00000000e24a72ca */ /* 0x002fe400000e0000 */
[----:B------:R-:W-:Y:S01]  /*62c0*/  R2UR UR75, R227 ;  /* 0x00000000e34b72ca */ /* 0x000fe200000e0000 */
[----:B------:R0:W-:Y:S01]  /*62d0*/  UTCHMMA gdesc[UR18], gdesc[UR66], tmem[UR7], tmem[UR76], idesc[UR77], UPT ;  /* 0x00ff4c42120075ea */ /* 0x0001e2000b800007 */
[----:B------:R-:W-:Y:S01]  /*62e0*/  @P0 MOV R4, R4 ;  /* 0x0000000400040202 */ /* 0x000fe20000000f00 */
[----:B0-----:R-:W-:Y:S01]  /*62f0*/  UMOV UR66, 0x0 ;  /* 0x0000000000427882 */ /* 0x001fe20000000000 */
[----:B------:R-:W-:Y:S02]  /*6300*/  UMOV UR67, 0x8048490 ;  /* 0x0804849000437882 */ /* 0x000fe40000000000 */
[----:B------:R0:W-:Y:S02]  /*6310*/  UTCHMMA gdesc[UR20], gdesc[UR68], tmem[UR7], tmem[UR66], idesc[UR67], UPT ;  /* 0x00ff4244140075ea */ /* 0x0001e4000b800007 */
[----:B0-----:R-:W-:Y:S01]  /*6320*/  UMOV UR68, 0x0 ;  /* 0x0000000000447882 */ /* 0x001fe20000000000 */
[----:B------:R-:W-:-:S02]  /*6330*/  UMOV UR69, 0x8048490 ;  /* 0x0804849000457882 */ /* 0x000fc40000000000 */
[----:B------:R0:W-:Y:S02]  /*6340*/  UTCHMMA gdesc[UR22], gdesc[UR70], tmem[UR7], tmem[UR68], idesc[UR69], UPT ;  /* 0x00ff4446160075ea */ /* 0x0001e4000b800007 */
[----:B0-----:R-:W-:Y:S01]  /*6350*/  UMOV UR70, 0x0 ;  /* 0x0000000000467882 */ /* 0x001fe20000000000 */
[----:B------:R-:W-:Y:S02]  /*6360*/  UMOV UR71, 0x8048490 ;  /* 0x0804849000477882 */ /* 0x000fe40000000000 */
[----:B------:R0:W-:Y:S01]  /*6370*/  UTCHMMA gdesc[UR24], gdesc[UR74], tmem[UR7], tmem[UR70], idesc[UR71], UPT ;  /* 0x00ff464a180075ea */ /* 0x0001e2000b800007 */
[----:B------:R-:W-:Y:S01]  /*6380*/  UTCHMMA gdesc[UR26], gdesc[UR46], tmem[UR7], tmem[UR66], idesc[UR67], UPT ;  /* 0x00ff422e1a0075ea */ /* 0x000fe2000b800007 */
[----:B0-----:R-:W-:Y:S01]  /*6390*/  UMOV UR74, 0x0 ;  /* 0x00000000004a7882 */ /* 0x001fe20000000000 */
[----:B------:R-:W-:Y:S02]  /*63a0*/  UMOV UR75, 0x8048490 ;  /* 0x08048490004b7882 */ /* 0x000fe40000000000 */
[----:B------:R-:W-:Y:S01]  /*63b0*/  UTCHMMA gdesc[UR28], gdesc[UR48], tmem[UR7], tmem[UR74], idesc[UR75], UPT ;  /* 0x00ff4a301c0075ea */ /* 0x000fe2000b800007 */
[----:B------:R-:W-:Y:S01]  /*63c0*/  UTCHMMA gdesc[UR30], gdesc[UR50], tmem[UR7], tmem[UR76], idesc[UR77], UPT ;  /* 0x00ff4c321e0075ea */ /* 0x000fe2000b800007 */
[----:B------:R-:W-:Y:S01]  /*63d0*/  UTCHMMA gdesc[UR32], gdesc[UR52], tmem[UR7], tmem[UR66], idesc[UR67], UPT ;  /* 0x00ff4234200075ea */ /* 0x000fe2000b800007 */
[----:B------:R0:W-:Y:S01]  /*63e0*/  UTCHMMA gdesc[UR34], gdesc[UR54], tmem[UR7], tmem[UR68], idesc[UR69], UPT ;  /* 0x00ff4436220075ea */ /* 0x0001e2000b800007 */
[----:B------:R1:W-:Y:S01]  /*63f0*/  UTCHMMA gdesc[UR36], gdesc[UR56], tmem[UR7], tmem[UR70], idesc[UR71], UPT ;  /* 0x00ff4638240075ea */ /* 0x0003e2000b800007 */
[----:B------:R1:W-:Y:S01]  /*6400*/  UTCHMMA gdesc[UR38], gdesc[UR58], tmem[UR7], tmem[UR66], idesc[UR67], UPT ;  /* 0x00ff423a260075ea */ /* 0x0003e2000b800007 */
[----:B------:R1:W-:Y:S01]  /*6410*/  UTCHMMA gdesc[UR40], gdesc[UR60], tmem[UR7], tmem[UR74], idesc[UR75], UPT ;  /* 0x00ff4a3c280075ea */ /* 0x0003e2000b800007 */
[----:B------:R1:W-:Y:S01]  /*6420*/  UTCHMMA gdesc[UR42], gdesc[UR62], tmem[UR7], tmem[UR76], idesc[UR77], UPT ;  /* 0x00ff4c3e2a0075ea */ /* 0x0003e2000b800007 */
[----:B------:R1:W-:Y:S01]  /*6430*/  UTCHMMA gdesc[UR44], gdesc[UR64], tmem[UR7], tmem[UR66], idesc[UR67], UPT ;  /* 0x00ff42402c0075ea */ /* 0x0003e2000b800007 */
[----:B0-----:R-:W-:-:S13]  /*6440*/  @P0 R2UR UR68, R4 ;  /* 0x00000000044402ca */ /* 0x001fda00000e0000 */
[----:B------:R1:W-:Y:S01]  /*6450*/  UTCBAR [UR68], URZ ;  /* 0x000000ff440073e9 */ /* 0x0003e200080000ff */
[----:B------:R-:W-:Y:S01]  /*6460*/  NOP ;  /* 0x0000000000007918 */ /* 0x000fe20000000000 */
.L_x_16:
[----:B------:R-:W0:Y:S01]  /*6470*/  SYNCS.PHASECHK.TRANS64.TRYWAIT P0, [UR4+0x16010], RZ ;  /* 0x016010ffff0075a7 */ /* 0x000e220008001104 */
[----:B------:R-:W-:Y:S01]  /*6480*/  IADD3 R12, P1, PT, R141, R148, RZ ;  /* 0x000000948d0c7210 */ /* 0x000fe20007f3e0ff */
[----:B0-----:R-:W-:-:S12]  /*6490*/  @!P0 BRA `(.L_x_17) ;  /* 0x0000006000088947 */ /* 0x001fd80003800000 */
.L_x_25:
[----:B------:R-:W-:Y:S01]  /*64a0*/  BAR.SYNC.DEFER_BLOCKING 0x0 ;  /* 0x0000000000007b1d */ /* 0x000fe20000010000 */
[C---:B------:R-:W-:Y:S01]  /*64b0*/  IADD3 R17, P4, PT, R12.reuse, 0x12, RZ ;  /* 0x000000120c117810 */ /* 0x040fe20007f9e0ff */
[----:B------:R-:W-:Y:S01]  /*64c0*/  IMAD.X R13, RZ, RZ, R147, P1 ;  /* 0x000000ffff0d7224 */ /* 0x000fe200008e0693 */
[C---:B------:R-:W-:Y:S02]  /*64d0*/  IADD3 R19, P2, PT, R12.reuse, 0x13, RZ ;  /* 0x000000130c137810 */ /* 0x040fe40007f5e0ff */
[C---:B------:R-:W-:Y:S01]  /*64e0*/  IADD3 R15, P1, PT, R12.reuse, 0x10, RZ ;  /* 0x000000100c0f7810 */ /* 0x040fe20007f3e0ff */
[----:B-1----:R-:W0:Y:S01]  /*64f0*/  LDCU UR66, c[0x0][0x3a8] ;  /* 0x00007500ff4277ac */ /* 0x002e220008000800 */
[C---:B------:R-:W-:Y:S01]  /*6500*/  IADD3 R21, P3, PT, R12.reuse, 0x14, RZ ;  /* 0x000000140c157810 */ /* 0x040fe20007f7e0ff */
[----:B------:R-:W-:Y:S01]  /*6510*/  LDTM.16dp32bit_t0_t15.x8 R4, tmem[UR8] ;  /* 0x00000008000479ee */ /* 0x000fe20008980000 */
[----:B------:R-:W0:Y:S01]  /*6520*/  LDTM.16dp32bit_t16_t31.x8 R4, tmem[UR8+0x8] ;  /* 0x00000808000479ee */ /* 0x000e2200089a0000 */
[-C--:B------:R-:W-:Y:S01]  /*6530*/  ISETP.GT.U32.AND P5, PT, R17, R142.reuse, PT ;  /* 0x0000008e1100720c */ /* 0x080fe20003fa4070 */
[--C-:B------:R-:W-:Y:S01]  /*6540*/  IMAD.X R16, RZ, RZ, R13.reuse, P4 ;  /* 0x000000ffff107224 */ /* 0x100fe200020e060d */
[----:B------:R-:W-:Y:S01]  /*6550*/  ISETP.GT.U32.AND P0, PT, R19, R142, PT ;  /* 0x0000008e1300720c */ /* 0x000fe20003f04070 */
[--C-:B------:R-:W-:Y:S01]  /*6560*/  IMAD.X R18, RZ, RZ, R13.reuse, P2 ;  /* 0x000000ffff127224 */ /* 0x100fe200010e060d */
[C---:B------:R-:W-:Y:S01]  /*6570*/  IADD3 R17, P4, PT, R12.reuse, 0x15, RZ ;  /* 0x000000150c117810 */ /* 0x040fe20007f9e0ff */
[----:B------:R-:W-:Y:S01]  /*6580*/  IMAD.X R20, RZ, RZ, R13, P3 ;  /* 0x000000ffff147224 */ /* 0x000fe200018e060d */
[----:B------:R-:W-:-:S02]  /*6590*/  IADD3 R19, P2, PT, R12, 0x16, RZ ;  /* 0x000000160c137810 */ /* 0x000fc40007f5e0ff */
[-C--:B------:R-:W-:Y:S02]  /*65a0*/  IADD3.X R14, PT, PT, RZ, R13.reuse, RZ, P1, !PT ;  /* 0x0000000dff0e7210 */ /* 0x080fe40000ffe4ff */
[-C--:B------:R-:W-:Y:S01]  /*65b0*/  ISETP.GT.U32.AND P1, PT, R21, R142.reuse, PT ;  /* 0x0000008e1500720c */ /* 0x080fe20003f24070 */
[----:B------:R-:W-:Y:S01]  /*65c0*/  IMAD.X R23, RZ, RZ, R13, P2 ;  /* 0x000000ffff177224 */ /* 0x000fe200010e060d */
[CC--:B------:R-:W-:Y:S02]  /*65d0*/  ISETP.GT.U32.AND P3, PT, R15.reuse, R142.reuse, PT ;  /* 0x0000008e0f00720c */ /* 0x0c0fe40003f64070 */
[----:B------:R-:W-:Y:S01]  /*65e0*/  IADD3.X R21, PT, PT, RZ, R13, RZ, P4, !PT ;  /* 0x0000000dff157210 */ /* 0x000fe200027fe4ff */
[----:B------:R-:W1:Y:S01]  /*65f0*/  @!P6 SYNCS.CCTL.IV [UR4+0x16010] ;  /* 0x01601000ff00e9b1 */ /* 0x000e620008000004 */
[----:B------:R-:W-:Y:S01]  /*6600*/  ISETP.GE.U32.AND P4, PT, R15, R142, PT ;  /* 0x0000008e0f00720c */ /* 0x000fe20003f86070 */
[----:B------:R-:W-:Y:S01]  /*6610*/  NOP ;  /* 0x0000000000007918 */ /* 0x000fe20000000000 */
[----:B------:R-:W-:-:S02]  /*6620*/  IADD3 R15, P2, PT, R12, 0x17, RZ ;  /* 0x000000170c0f7810 */ /* 0x000fc40007f5e0ff */
[C---:B------:R-:W-:Y:S02]  /*6630*/  ISETP.GT.U32.AND.EX P3, PT, R14.reuse, RZ, PT, P3 ;  /* 0x000000ff0e00720c */ /* 0x040fe40003f64130 */
[----:B------:R-:W-:Y:S01]  /*6640*/  ISETP.GE.U32.AND.EX P4, PT, R14, RZ, PT, P4 ;  /* 0x000000ff0e00720c */ /* 0x000fe20003f86140 */
[----:B0-----:R-:W-:Y:S01]  /*6650*/  FMUL R4, R4, UR66 ;  /* 0x0000004204047c20 */ /* 0x001fe20008400000 */
[----:B------:R-:W-:Y:S01]  /*6660*/  FMUL R5, R5, UR66 ;  /* 0x0000004205057c20 */ /* 0x000fe20008400000 */
[----:B------:R-:W-:Y:S01]  /*6670*/  FMUL R6, R6, UR66 ;  /* 0x0000004206067c20 */ /* 0x000fe20008400000 */
[----:B------:R-:W-:Y:S01]  /*6680*/  ISETP.GT.U32.AND.EX P5, PT, R16, RZ, PT, P5 ;  /* 0x000000ff1000720c */ /* 0x000fe20003fa4150 */
[----:B------:R-:W-:Y:S01]  /*6690*/  IMAD.X R12, RZ, RZ, R13, P2 ;  /* 0x000000ffff0c7224 */ /* 0x000fe200010e060d */
[----:B------:R-:W-:Y:S01]  /*66a0*/  FSEL R13, R4, -INF , !P3 ;  /* 0xff800000040d7808 */ /* 0x000fe20005800000 */
[----:B------:R-:W-:Y:S01]  /*66b0*/  FMUL R7, R7, UR66 ;  /* 0x0000004207077c20 */ /* 0x000fe20008400000 */
[----:B------:R-:W-:Y:S01]  /*66c0*/  FMUL R8, R8, UR66 ;  /* 0x0000004208087c20 */ /* 0x000fe20008400000 */
[-C--:B------:R-:W-:Y:S01]  /*66d0*/  ISETP.GT.U32.AND P2, PT, R17, R142.reuse, PT ;  /* 0x0000008e1100720c */ /* 0x080fe20003f44070 */
[----:B------:R-:W-:Y:S01]  /*66e0*/  FMUL R9, R9, UR66 ;  /* 0x0000004209097c20 */ /* 0x000fe20008400000 */
[----:B------:R-:W-:Y:S01]  /*66f0*/  ISETP.GT.U32.AND P3, PT, R19, R142, PT ;  /* 0x0000008e1300720c */ /* 0x000fe20003f64070 */
[----:B------:R-:W-:Y:S01]  /*6700*/  FMUL R10, R10, UR66 ;  /* 0x000000420a0a7c20 */ /* 0x000fe20008400000 */
[----:B------:R-:W-:Y:S01]  /*6710*/  FSEL R5, R5, -INF , !P4 ;  /* 0xff80000005057808 */ /* 0x000fe20006000000 */
[----:B------:R-:W-:Y:S01]  /*6720*/  FMUL R11, R11, UR66 ;  /* 0x000000420b0b7c20 */ /* 0x000fe20008400000 */
[----:B------:R-:W-:-:S02]  /*6730*/  ISETP.GT.U32.AND.EX P0, PT, R18, RZ, PT, P0 ;  /* 0x000000ff1200720c */ /* 0x000fc40003f04100 */
[----:B------:R-:W-:Y:S02]  /*6740*/  ISETP.GT.U32.AND.EX P1, PT, R20, RZ, PT, P1 ;  /* 0x000000ff1400720c */ /* 0x000fe40003f24110 */
[----:B------:R-:W-:Y:S02]  /*6750*/  FSEL R6, R6, -INF , !P5 ;  /* 0xff80000006067808 */ /* 0x000fe40006800000 */
[----:B------:R-:W-:Y:S02]  /*6760*/  ISETP.GT.U32.AND P4, PT, R15, R142, PT ;  /* 0x0000008e0f00720c */ /* 0x000fe40003f84070 */
[----:B------:R-:W-:Y:S02]  /*6770*/  ISETP.GT.U32.AND.EX P2, PT, R21, RZ, PT, P2 ;  /* 0x000000ff1500720c */ /* 0x000fe40003f44120 */
[----:B------:R-:W-:Y:S02]  /*6780*/  ISETP.GT.U32.AND.EX P3, PT, R23, RZ, PT, P3 ;  /* 0x000000ff1700720c */ /* 0x000fe40003f64130 */
[----:B------:R-:W-:-:S02]  /*6790*/  FSEL R7, R7, -INF , !P0 ;  /* 0xff80000007077808 */ /* 0x000fc40004000000 */
[----:B------:R-:W-:Y:S02]  /*67a0*/  FSEL R8, R8, -INF , !P1 ;  /* 0xff80000008087808 */ /* 0x000fe40004800000 */
[----:B------:R-:W-:Y:S02]  /*67b0*/  FMNMX3 R4, R13, R5, R6, !PT ;  /* 0x000000050d047276 */ /* 0x000fe40007800006 */
[----:B------:R-:W-:Y:S02]  /*67c0*/  ISETP.GT.U32.AND.EX P4, PT, R12, RZ, PT, P4 ;  /* 0x000000ff0c00720c */ /* 0x000fe40003f84140 */
[----:B------:R-:W-:Y:S02]  /*67d0*/  FSEL R9, R9, -INF , !P2 ;  /* 0xff80000009097808 */ /* 0x000fe40005000000 */
[----:B------:R-:W-:Y:S02]  /*67e0*/  FSEL R10, R10, -INF , !P3 ;  /* 0xff8000000a0a7808 */ /* 0x000fe40005800000 */
[----:B------:R-:W-:-:S02]  /*67f0*/  FMNMX3 R4, R4, R7, R8, !PT ;  /* 0x0000000704047276 */ /* 0x000fc40007800008 */
[----:B------:R-:W-:Y:S02]  /*6800*/  FSEL R11, R11, -INF , !P4 ;  /* 0xff8000000b0b7808 */ /* 0x000fe40006000000 */
[----:B------:R-:W-:-:S04]  /*6810*/  FMNMX3 R4, R4, R9, R10, !PT ;  /* 0x0000000904047276 */ /* 0x000fc8000780000a */
[----:B------:R-:W-:-:S05]  /*6820*/  FMNMX R4, R11, R4, !PT ;  /* 0x000000040b047209 */ /* 0x000fca0007800000 */
[----:B------:R-:W0:Y:S02]  /*6830*/  SHFL.BFLY PT, R172, R4, 0x10, 0x1f ;  /* 0x0e001f0004ac7f89 */ /* 0x000e2400000e0000 */
[----:B0-----:R-:W-:-:S05]  /*6840*/  FMNMX3 R172, R4, R172, R157, !PT ;  /* 0x000000ac04ac7276 */ /* 0x001fca000780009d */
[----:B------:R-:W-:Y:S01]  /*6850*/  FADD R12, -R172, R157 ;  /* 0x0000009dac0c7221 */ /* 0x000fe20000000100 */
[--C-:B------:R-:W-:Y:S01]  /*6860*/  FADD R13, R13, -R172.reuse ;  /* 0x800000ac0d0d7221 */ /* 0x100fe20000000000 */
[--C-:B------:R-:W-:Y:S01]  /*6870*/  FADD R5, R5, -R172.reuse ;  /* 0x800000ac05057221 */ /* 0x100fe20000000000 */
[--C-:B------:R-:W-:Y:S01]  /*6880*/  FADD R6, R6, -R172.reuse ;  /* 0x800000ac06067221 */ /* 0x100fe20000000000 */
[----:B------:R-:W-:Y:S01]  /*6890*/  FMUL R12, R12, 1.4426950216293334961 ;  /* 0x3fb8aa3b0c0c7820 */ /* 0x000fe20000400000 */
[----:B------:R-:W-:Y:S01]  /*68a0*/  FMUL R13, R13, 1.4426950216293334961 ;  /* 0x3fb8aa3b0d0d7820 */ /* 0x000fe20000400000 */
[----:B------:R-:W-:Y:S01]  /*68b0*/  FMUL R5, R5, 1.4426950216293334961 ;  /* 0x3fb8aa3b05057820 */ /* 0x000fe20000400000 */
[----:B------:R-:W-:Y:S01]  /*68c0*/  FMUL R6, R6, 1.4426950216293334961 ;  /* 0x3fb8aa3b06067820 */ /* 0x000fe20000400000 */
[----:B------:R-:W1:Y:S01]  /*68d0*/  MUFU.EX2 R157, R12 ;  /* 0x0000000c009d7308 */ /* 0x000e620000000800 */
[--C-:B------:R-:W-:Y:S01]  /*68e0*/  FADD R7, R7, -R172.reuse ;  /* 0x800000ac07077221 */ /* 0x100fe20000000000 */
[--C-:B------:R-:W-:Y:S01]  /*68f0*/  FADD R8, R8, -R172.reuse ;  /* 0x800000ac08087221 */ /* 0x100fe20000000000 */
[--C-:B------:R-:W-:Y:S01]  /*6900*/  FADD R9, R9, -R172.reuse ;  /* 0x800000ac09097221 */ /* 0x100fe20000000000 */
[--C-:B------:R-:W-:Y:S01]  /*6910*/  FADD R10, R10, -R172.reuse ;  /* 0x800000ac0a0a7221 */ /* 0x100fe20000000000 */
[----:B------:R-:W-:Y:S01]  /*6920*/  FMUL R7, R7, 1.4426950216293334961 ;  /* 0x3fb8aa3b07077820 */ /* 0x000fe20000400000 */
[----:B------:R-:W-:Y:S01]  /*6930*/  FMUL R8, R8, 1.4426950216293334961 ;  /* 0x3fb8aa3b08087820 */ /* 0x000fe20000400000 */
[----:B------:R-:W-:Y:S01]  /*6940*/  FMUL R9, R9, 1.4426950216293334961 ;  /* 0x3fb8aa3b09097820 */ /* 0x000fe20000400000 */
[----:B------:R0:W-:Y:S01]  /*6950*/  MUFU.EX2 R27, R13 ;  /* 0x0000000d001b7308 */ /* 0x0001e20000000800 */
[----:B------:R-:W-:Y:S01]  /*6960*/  FMUL R10, R10, 1.4426950216293334961 ;  /* 0x3fb8aa3b0a0a7820 */ /* 0x000fe20000400000 */
[----:B------:R-:W-:-:S04]  /*6970*/  FADD R11, R11, -R172 ;  /* 0x800000ac0b0b7221 */ /* 0x000fc80000000000 */
[----:B------:R-:W-:Y:S02]  /*6980*/  FMUL R11, R11, 1.4426950216293334961 ;  /* 0x3fb8aa3b0b0b7820 */ /* 0x000fe40000400000 */
[----:B------:R-:W2:Y:S01]  /*6990*/  MUFU.EX2 R38, R5 ;  /* 0x0000000500267308 */ /* 0x000ea20000000800 */
[----:B-1----:R1:W-:Y:S01]  /*69a0*/  STSM.16.M88 [R145+0x12000], R157 ;  /* 0x0120009d91007844 */ /* 0x0023e20000000000 */
[----:B0-----:R-:W-:Y:S01]  /*69b0*/  IMAD.U32 R13, R22, -0x80000000, RZ ;  /* 0x80000000160d7824 */ /* 0x001fe200078e00ff */
[----:B------:R-:W-:Y:S06]  /*69c0*/  BAR.SYNC.DEFER_BLOCKING 0x0 ;  /* 0x0000000000007b1d */ /* 0x000fec0000010000 */
[----:B------:R-:W0:Y:S01]  /*69d0*/  MUFU.EX2 R29, R6 ;  /* 0x00000006001d7308 */ /* 0x000e220000000800 */
[----:B--2---:R-:W-:-:S07]  /*69e0*/  FADD R4, R27, R38 ;  /* 0x000000261b047221 */ /* 0x004fce0000000000 */
[----:B------:R2:W3:Y:S08]  /*69f0*/  MUFU.EX2 R31, R7 ;  /* 0x00000007001f7308 */ /* 0x0004f00000000800 */
[----:B------:R-:W4:Y:S01]  /*6a00*/  MUFU.EX2 R33, R8 ;  /* 0x0000000800217308 */ /* 0x000f220000000800 */
[----:B0-----:R-:W-:Y:S01]  /*6a10*/  FADD R4, R29, R4 ;  /* 0x000000041d047221 */ /* 0x001fe20000000000 */
[----:B------:R1:W0:Y:S01]  /*6a20*/  LDSM.16.M88 R175, [R144+UR4+0x12000] ;  /* 0x0120000490af783b */ /* 0x0002220008000000 */
[----:B------:R-:W5:Y:S01]  /*6a30*/  SYNCS.PHASECHK.TRANS64.TRYWAIT P0, [R234+URZ], R13 ;  /* 0x0000000dea0075a7 */ /* 0x000f6200080011ff */
[----:B--2---:R-:W-:-:S04]  /*6a40*/  IMAD.WIDE R6, R150, 0x2, R222 ;  /* 0x0000000296067825 */ /* 0x004fc800078e02de */
[----:B------:R-:W2:Y:S01]  /*6a50*/  MUFU.EX2 R35, R9 ;  /* 0x0000000900237308 */ /* 0x000ea20000000800 */
[----:B---3--:R-:W-:-:S07]  /*6a60*/  FADD R4, R31, R4 ;  /* 0x000000041f047221 */ /* 0x008fce0000000000 */
[----:B------:R-:W3:Y:S01]  /*6a70*/  MUFU.EX2 R37, R10 ;  /* 0x0000000a00257308 */ /* 0x000ee20000000800 */
[----:B----4-:R-:W-:-:S07]  /*6a80*/  FADD R4, R33, R4 ;  /* 0x0000000421047221 */ /* 0x010fce0000000000 */
[----:B------:R-:W4:Y:S01]  /*6a90*/  MUFU.EX2 R39, R11 ;  /* 0x0000000b00277308 */ /* 0x000f220000000800 */
[----:B--2---:R-:W-:-:S04]  /*6aa0*/  FADD R4, R35, R4 ;  /* 0x0000000423047221 */ /* 0x004fc80000000000 */
[----:B---3--:R-:W-:-:S04]  /*6ab0*/  FADD R4, R37, R4 ;  /* 0x0000000425047221 */ /* 0x008fc80000000000 */
[----:B----4-:R-:W-:Y:S01]  /*6ac0*/  FADD R174, R39, R4 ;  /* 0x0000000427ae7221 */ /* 0x010fe20000000000 */
[----:B------:R-:W-:-:S04]  /*6ad0*/  IMAD.WIDE R4, R150, 0x2, R224 ;  /* 0x0000000296047825 */ /* 0x000fc800078e02e0 */
[----:B------:R1:W2:Y:S01]  /*6ae0*/  SHFL.BFLY PT, R173, R174, 0x10, 0x1f ;  /* 0x0e001f00aead7f89 */ /* 0x0002a200000e0000 */
[----:B0----5:R-:W-:Y:S05]  /*6af0*/  @!P0 BRA `(.L_x_18) ;  /* 0x00000058007c8947 */ /* 0x021fea0003800000 */
.L_x_26:
[C---:B------:R-:W-:Y:S01]  /*6b00*/  IMAD.WIDE R8, R150.reuse, 0x2, R220 ;  /* 0x0000000296087825 */ /* 0x040fe200078e02dc */
[----:B------:R0:W3:Y:S03]  /*6b10*/  LDG.E.U16 R26, desc[UR12][R4.64] ;  /* 0x0000000c041a7981 */ /* 0x0000e6000c1e1500 */
[C---:B------:R-:W-:Y:S01]  /*6b20*/  IMAD.WIDE R10, R150.reuse, 0x2, R218 ;  /* 0x00000002960a7825 */ /* 0x040fe200078e02da */
[----:B------:R4:W5:Y:S03]  /*6b30*/  LDG.E.U16 R30, desc[UR12][R8.64] ;  /* 0x0000000c081e7981 */ /* 0x000966000c1e1500 */
[C---:B------:R-:W-:Y:S01]  /*6b40*/  IMAD.WIDE R12, R150.reuse, 0x2, R216 ;  /* 0x00000002960c7825 */ /* 0x040fe200078e02d8 */
[----:B--2---:R1:W2:Y:S03]  /*6b50*/  LDG.E.U16 R32, desc[UR12][R10.64] ;  /* 0x0000000c0a207981 */ /* 0x0042a6000c1e1500 */
[C---:B------:R-:W-:Y:S01]  /*6b60*/  IMAD.WIDE R14, R150.reuse, 0x2, R214 ;  /* 0x00000002960e7825 */ /* 0x040fe200078e02d6 */
[----:B------:R0:W2:Y:S03]  /*6b70*/  LDG.E.U16 R34, desc[UR12][R12.64] ;  /* 0x0000000c0c227981 */ /* 0x0000a6000c1e1500 */
[C---:B------:R-:W-:Y:S01]  /*6b80*/  IMAD.WIDE R16, R150.reuse, 0x2, R212 ;  /* 0x0000000296107825 */ /* 0x040fe200078e02d4 */
[----:B------:R1:W2:Y:S03]  /*6b90*/  LDG.E.U16 R36, desc[UR12][R14.64] ;  /* 0x0000000c0e247981 */ /* 0x0002a6000c1e1500 */
[C---:B------:R-:W-:Y:S01]  /*6ba0*/  IMAD.WIDE R18, R150.reuse, 0x2, R210 ;  /* 0x0000000296127825 */ /* 0x040fe200078e02d2 */
[----:B------:R-:W2:Y:S03]  /*6bb0*/  LDG.E.U16 R28, desc[UR12][R6.64] ;  /* 0x0000000c061c7981 */ /* 0x000ea6000c1e1500 */
[C---:B0-----:R-:W-:Y:S01]  /*6bc0*/  IMAD.WIDE R4, R150.reuse, 0x2, R208 ;  /* 0x0000000296047825 */ /* 0x041fe200078e02d0 */
[----:B------:R-:W2:Y:S03]  /*6bd0*/  LDG.E.U16 R16, desc[UR12][R16.64] ;  /* 0x0000000c10107981 */ /* 0x000ea6000c1e1500 */
[C---:B------:R-:W-:Y:S01]  /*6be0*/  IMAD.WIDE R20, R150.reuse, 0x2, R206 ;  /* 0x0000000296147825 */ /* 0x040fe200078e02ce */
[----:B------:R-:W2:Y:S03]  /*6bf0*/  LDG.E.U16 R18, desc[UR12][R18.64] ;  /* 0x0000000c12127981 */ /* 0x000ea6000c1e1500 */
[C---:B------:R-:W-:Y:S01]  /*6c00*/  IMAD.WIDE R22, R150.reuse, 0x2, R204 ;  /* 0x0000000296167825 */ /* 0x040fe200078e02cc */
[----:B------:R0:W2:Y:S03]  /*6c10*/  LDG.E.U16 R234, desc[UR12][R4.64] ;  /* 0x0000000c04ea7981 */ /* 0x0000a6000c1e1500 */
[C---:B----4-:R-:W-:Y:S01]  /*6c20*/  IMAD.WIDE R8, R150.reuse, 0x2, R202 ;  /* 0x0000000296087825 */ /* 0x050fe200078e02ca */
[----:B------:R-:W4:Y:S03]  /*6c30*/  LDG.E.U16 R236, desc[UR12][R20.64] ;  /* 0x0000000c14ec7981 */ /* 0x000f26000c1e1500 */
[C---:B-1----:R-:W-:Y:S01]  /*6c40*/  IMAD.WIDE R10, R150.reuse, 0x2, R200 ;  /* 0x00000002960a7825 */ /* 0x042fe200078e02c8 */
[----:B------:R-:W4:Y:S03]  /*6c50*/  LDG.E.U16 R238, desc[UR12][R22.64] ;  /* 0x0000000c16ee7981 */ /* 0x000f26000c1e1500 */
[C---:B------:R-:W-:Y:S01]  /*6c60*/  IMAD.WIDE R12, R150.reuse, 0x2, R198 ;  /* 0x00000002960c7825 */ /* 0x040fe200078e02c6 */
[----:B------:R-:W4:Y:S03]  /*6c70*/  LDG.E.U16 R240, desc[UR12][R8.64] ;  /* 0x0000000c08f07981 */ /* 0x000f26000c1e1500 */
[C---:B------:R-:W-:Y:S01]  /*6c80*/  IMAD.WIDE R14, R150.reuse, 0x2, R196 ;  /* 0x00000002960e7825 */ /* 0x040fe200078e02c4 */
[----:B------:R-:W4:Y:S03]  /*6c90*/  LDG.E.U16 R242, desc[UR12][R10.64] ;  /* 0x0000000c0af27981 */ /* 0x000f26000c1e1500 */
[----:B------:R-:W-:Y:S01]  /*6ca0*/  IMAD.WIDE R24, R150, 0x2, R194 ;  /* 0x0000000296187825 */ /* 0x000fe200078e02c2 */
[----:B------:R-:W4:Y:S04]  /*6cb0*/  LDG.E.U16 R244, desc[UR12][R12.64] ;  /* 0x0000000c0cf47981 */ /* 0x000f28000c1e1500 */
[----:B------:R-:W4:Y:S04]  /*6cc0*/  LDG.E.U16 R246, desc[UR12][R14.64] ;  /* 0x0000000c0ef67981 */ /* 0x000f28000c1e1500 */
[----:B------:R-:W4:Y:S01]  /*6cd0*/  LDG.E.U16 R248, desc[UR12][R24.64] ;  /* 0x0000000c18f87981 */ /* 0x000f22000c1e1500 */
[----:B0-----:R-:W-:-:S02]  /*6ce0*/  F2FP.BF16.F32.PACK_AB R4, R38, R27 ;  /* 0x0000001b2604723e */ /* 0x001fc400000010ff */
[----:B------:R-:W-:Y:S02]  /*6cf0*/  F2FP.BF16.F32.PACK_AB R5, R31, R29 ;  /* 0x0000001d1f05723e */ /* 0x000fe400000010ff */
[----:B------:R-:W-:Y:S02]  /*6d00*/  F2FP.BF16.F32.PACK_AB R6, R35, R33 ;  /* 0x000000212306723e */ /* 0x000fe400000010ff */
[----:B------:R-:W-:-:S04]  /*6d10*/  F2FP.BF16.F32.PACK_AB R7, R39, R37 ;  /* 0x000000252707723e */ /* 0x000fc800000010ff */
[----:B------:R-:W-:Y:S01]  /*6d20*/  STTM.16dp32bit_t0_t15.x4 tmem[UR10], R4 ;  /* 0x00000004000079ed */ /* 0x000fe2000890000a */
[----:B------:R-:W-:Y:S01]  /*6d30*/  STTM.16dp32bit_t16_t31.x4 tmem[UR10+0x4], R4 ;  /* 0x00000404000079ed */ /* 0x000fe2000892000a */
[----:B------:R-:W-:Y:S01]  /*6d40*/  FADD R174, R174, R173 ;  /* 0x000000adaeae7221 */ /* 0x000fe20000000000 */
[----:B------:R-:W-:Y:S01]  /*6d50*/  MOV R173, R149 ;  /* 0x0000009500ad7202 */ /* 0x000fe20000000f00 */
[----:B---3--:R-:W-:Y:S04]  /*6d60*/  STS.U16 [R143+UR4+0x14000], R26 ;  /* 0x0140001a8f007988 */ /* 0x008fe80008000404 */
[----:B-----5:R-:W-:Y:S04]  /*6d70*/  STS.U16 [R143+UR4+0x14400], R30 ;  /* 0x0144001e8f007988 */ /* 0x020fe80008000404 */
[----:B--2---:R-:W-:Y:S04]  /*6d80*/  STS.U16 [R143+UR4+0x14600], R32 ;  /* 0x014600208f007988 */ /* 0x004fe80008000404 */
[----:B------:R-:W-:Y:S04]  /*6d90*/  STS.U16 [R143+UR4+0x14800], R34 ;  /* 0x014800228f007988 */ /* 0x000fe80008000404 */
[----:B------:R-:W-:Y:S04]  /*6da0*/  STS.U16 [R143+UR4+0x14a00], R36 ;  /* 0x014a00248f007988 */ /* 0x000fe80008000404 */
[----:B------:R-:W-:Y:S04]  /*6db0*/  STS.U16 [R143+UR4+0x14200], R28 ;  /* 0x0142001c8f007988 */ /* 0x000fe80008000404 */
[----:B------:R-:W-:Y:S04]  /*6dc0*/  STS.U16 [R143+UR4+0x14c00], R16 ;  /* 0x014c00108f007988 */ /* 0x000fe80008000404 */
        /* <DEDUP_REMOVED lines=9> */
[----:B------:R-:W3:Y:S02]  /*6e60*/  FENCE.VIEW.ASYNC.T ;  /* 0x00000000000073c6 */ /* 0x000ee40000000200 */
[----:B---3--:R-:W-:Y:S06]  /*6e70*/  BAR.SYNC.DEFER_BLOCKING 0x0 ;  /* 0x0000000000007b1d */ /* 0x008fec0000010000 */
[----:B0-----:R-:W0:Y:S01]  /*6e80*/  LDTM.x128 R4, tmem[UR6] ;  /* 0x00000006000479ee */ /* 0x001e2200083c0000 */
[----:B------:R-:W-:Y:S01]  /*6e90*/  NOP ;  /* 0x0000000000007918 */ /* 0x000fe20000000000 */
[C---:B0-----:R-:W-:Y:S01]  /*6ea0*/  FMUL R4, R175.reuse, R4 ;  /* 0x00000004af047220 */ /* 0x041fe20000400000 */
        /* <DEDUP_REMOVED lines=127> */
[----:B------:R2:W-:Y:S01]  /*76a0*/  STTM.x128 tmem[UR6], R4 ;  /* 0x00000004000079ed */ /* 0x0005e200083c0006 */
[----:B------:R-:W0:Y:S02]  /*76b0*/  FENCE.VIEW.ASYNC.T ;  /* 0x00000000000073c6 */ /* 0x000e240000000200 */
[----:B0-----:R-:W-:Y:S06]  /*76c0*/  BAR.SYNC.DEFER_BLOCKING 0x0 ;  /* 0x0000000000007b1d */ /* 0x001fec0000010000 */
[----:B------:R0:W-:Y:S06]  /*76d0*/  MEMBAR.ALL.CTA ;  /* 0x0000000000007992 */ /* 0x0001ec0000008000 */
[----:B0-----:R-:W0:Y:S01]  /*76e0*/  FENCE.VIEW.ASYNC.S ;  /* 0x00000000000073c6 */ /* 0x001e220000000000 */
[----:B-1----:R-:W-:-:S05]  /*76f0*/  LEA R234, R152, UR4, 0x3 ;  /* 0x0000000498ea7c11 */ /* 0x002fca000f8e18ff */
[----:B------:R-:W-:Y:S01]  /*7700*/  VIADD R234, R234, 0x16000 ;  /* 0x00016000eaea7836 */ /* 0x000fe20000000000 */
[----:B0-----:R-:W-:Y:S06]  /*7710*/  BAR.SYNC.DEFER_BLOCKING 0x0 ;  /* 0x0000000000007b1d */ /* 0x001fec0000010000 */
[----:B------:R-:W-:Y:S05]  /*7720*/  BRA.U UP2, `(.L_x_19) ;  /* 0x0000000102387547 */ /* 0x000fea000b800000 */
[----:B------:R-:W-:Y:S02]  /*7730*/  R2UR UR66, R153 ;  /* 0x00000000994272ca */ /* 0x000fe400000e0000 */
[----:B------:R-:W-:Y:S01]  /*7740*/  ELECT P0, URZ, PT ;  /* 0x0000000000ff782f */ /* 0x000fe20003800000 */
[----:B------:R-:W-:Y:S01]  /*7750*/  HFMA2 R235, -RZ, RZ, 0, 0 ;  /* 0x00000000ffeb7431 */ /* 0x000fe200000001ff */
[----:B------:R-:W-:Y:S01]  /*7760*/  UMOV UR68, 0x0 ;  /* 0x0000000000447882 */ /* 0x000fe20000000000 */
[----:B------:R-:W-:-:S08]  /*7770*/  UMOV UR69, 0x8400490 ;  /* 0x0840049000457882 */ /* 0x000fd00000000000 */
[----:B--2---:R-:W-:Y:S02]  /*7780*/  IMAD.U32 R4, RZ, RZ, UR66 ;  /* 0x00000042ff047e24 */ /* 0x004fe4000f8e00ff */
[----:B------:R-:W-:-:S03]  /*7790*/  @P0 IMAD.MOV.U32 R5, RZ, RZ, -0x3fffbff0 ;  /* 0xc0004010ff050424 */ /* 0x000fc600078e00ff */
[----:B------:R-:W-:Y:S02]  /*77a0*/  @P0 R2UR UR66, R4 ;  /* 0x00000000044202ca */ /* 0x000fe400000e0000 */
[----:B------:R-:W-:Y:S02]  /*77b0*/  @P0 MOV R4, R234 ;  /* 0x000000ea00040202 */ /* 0x000fe40000000f00 */
[----:B------:R-:W-:Y:S02]  /*77c0*/  @P0 R2UR UR67, R5 ;  /* 0x00000000054302ca */ /* 0x000fe400000e0000 */
[----:B------:R-:W-:-:S11]  /*77d0*/  @P0 R2UR UR70, R4 ;  /* 0x00000000044602ca */ /* 0x000fd600000e0000 */
[----:B------:R0:W-:Y:S02]  /*77e0*/  UTCHMMA tmem[UR9], gdesc[UR66], tmem[UR5], tmem[UR68], idesc[UR69], UPT ;  /* 0x00ff4442090079ea */ /* 0x0001e4000b800005 */
[----:B------:R0:W-:Y:S01]  /*77f0*/  UTCBAR [UR70], URZ ;  /* 0x000000ff460073e9 */ /* 0x0001e200080000ff */
[----:B------:R-:W-:Y:S01]  /*7800*/  NOP ;  /* 0x0000000000007918 */ /* 0x000fe20000000000 */
.L_x_19:
[----:B------:R-:W-:Y:S01]  /*7810*/  IADD3 R148, P0, PT, R148, 0x10, RZ ;  /* 0x0000001094947810 */ /* 0x000fe20007f1e0ff */
[----:B------:R-:W-:Y:S02]  /*7820*/  VIADD R152, R152, 0x1 ;  /* 0x0000000198987836 */ /* 0x000fe40000000000 */
[----:B------:R-:W-:Y:S01]  /*7830*/  FFMA R156, R157, R156, R174 ;  /* 0x0000009c9d9c7223 */ /* 0x000fe200000000ae */
[----:B------:R-:W-:Y:S01]  /*7840*/  VIADD R150, R150, UR73 ;  /* 0x0000004996967c36 */ /* 0x000fe20008000000 */
[----:B------:R-:W-:Y:S01]  /*7850*/  IADD3 R151, PT, PT, R154, R151, RZ ;  /* 0x000000979a977210 */ /* 0x000fe20007ffe0ff */
[----:B------:R-:W-:Y:S01]  /*7860*/  IMAD.X R147, RZ, RZ, R147, P0 ;  /* 0x000000ffff937224 */ /* 0x000fe200000e0693 */
[----:B------:R-:W-:Y:S01]  /*7870*/  ISETP.GE.U32.AND P0, PT, R148, R155, PT ;  /* 0x0000009b9400720c */ /* 0x000fe20003f06070 */
[----:B--2---:R-:W-:Y:S01]  /*7880*/  IMAD.MOV.U32 R22, RZ, RZ, R173 ;  /* 0x000000ffff167224 */ /* 0x004fe200078e00ad */
[----:B------:R-:W-:Y:S01]  /*7890*/  ISETP.GT.AND P1, PT, R152, 0x1, PT ;  /* 0x000000019800780c */ /* 0x000fe20003f24270 */
[----:B------:R-:W-:Y:S01]  /*78a0*/  IMAD.MOV.U32 R157, RZ, RZ, R172 ;  /* 0x000000ffff9d7224 */ /* 0x000fe200078e00ac */
[----:B------:R-:W-:-:S02]  /*78b0*/  ISETP.GE.U32.AND.EX P0, PT, R147, RZ, PT, P0 ;  /* 0x000000ff9300720c */ /* 0x000fc40003f06100 */
[----:B------:R-:W-:Y:S02]  /*78c0*/  SEL R4, RZ, 0x1, !P1 ;  /* 0x00000001ff047807 */ /* 0x000fe40004800000 */
[----:B------:R-:W-:Y:S02]  /*78d0*/  SEL R152, R152, RZ, !P1 ;  /* 0x000000ff98987207 */ /* 0x000fe40004800000 */
[----:B------:R-:W-:-:S07]  /*78e0*/  LOP3.LUT R149, R149, R4, RZ, 0x3c, !PT ;  /* 0x0000000495957212 */ /* 0x000fce00078e3cff */
[----:B------:R-:W-:Y:S05]  /*78f0*/  @!P0 BRA `(.L_x_20) ;  /* 0xffffffe400248947 */ /* 0x000fea000383ffff */
[----:B------:R-:W-:Y:S01]  /*7900*/  ISETP.GE.AND P0, PT, R140, 0x1, PT ;  /* 0x000000018c00780c */ /* 0x000fe20003f06270 */
[----:B------:R-:W-:-:S12]  /*7910*/  IMAD.MOV.U32 R157, RZ, RZ, R172 ;  /* 0x000000ffff9d7224 */ /* 0x000fd800078e00ac */
[----:B------:R-:W-:Y:S05]  /*7920*/  @!P0 BRA `(.L_x_15) ;  /* 0x0000000000108947 */ /* 0x000fea0003800000 */
[----:B------:R-:W-:-:S04]  /*7930*/  SHF.L.U32 R5, R173, 0x1f, RZ ;  /* 0x0000001fad057819 */ /* 0x000fc800000006ff */
[----:B------:R-:W1:Y:S02]  /*7940*/  SYNCS.PHASECHK.TRANS64.TRYWAIT P0, [R234+URZ], R5 ;  /* 0x00000005ea0075a7 */ /* 0x000e6400080011ff */
[----:B-1----:R-:W-:Y:S05]  /*7950*/  @!P0 BRA `(.L_x_21) ;  /* 0x0000004800f08947 */ /* 0x002fea0003800000 */
.L_x_27:
[----:B------:R-:W-:-:S07]  /*7960*/  IMAD.MOV.U32 R157, RZ, RZ, R172 ;  /* 0x000000ffff9d7224 */ /* 0x000fce00078e00ac */
.L_x_15:
[----:B------:R-:W-:Y:S01]  /*7970*/  BAR.SYNC.DEFER_BLOCKING 0x0 ;  /* 0x0000000000007b1d */ /* 0x000fe20000010000 */
[----:B------:R-:W-:Y:S02]  /*7980*/  FSETP.GEU.AND P0, PT, R156, 1.175494350822287508e-38, PT ;  /* 0x008000009c00780b */ /* 0x000fe40003f0e000 */
[----:B--2---:R-:W-:Y:S02]  /*7990*/  MOV R7, 0x3dc6b27f ;  /* 0x3dc6b27f00077802 */ /* 0x004fe40000000f00 */
[----:B------:R-:W-:-:S03]  /*79a0*/  FSEL R132, RZ, -23, P0 ;  /* 0xc1b80000ff847808 */ /* 0x000fc60000000000 */
[----:B0-----:R-:W0:Y:S01]  /*79b0*/  S2UR UR9, SR_CTAID.Y ;  /* 0x00000000000979c3 */ /* 0x001e220000002600 */
[----:B------:R-:W-:Y:S02]  /*79c0*/  SHF.R.U32.HI R138, RZ, 0x2, R0 ;  /* 0x00000002ff8a7819 */ /* 0x000fe40000011600 */
[----:B------:R-:W-:Y:S02]  /*79d0*/  LOP3.LUT R140, R0, 0x7f, RZ, 0xc0, !PT ;  /* 0x0000007f008c7812 */ /* 0x000fe400078ec0ff */
[----:B------:R-:W-:Y:S01]  /*79e0*/  LOP3.LUT R139, R138, 0x38, RZ, 0xc0, !PT ;  /* 0x000000388a8b7812 */ /* 0x000fe200078ec0ff */
[----:B------:R-:W1:Y:S02]  /*79f0*/  @!P6 SYNCS.CCTL.IV [UR4+0x16000] ;  /* 0x01600000ff00e9b1 */ /* 0x000e640008000004 */
[----:B-1----:R-:W-:Y:S06]  /*7a00*/  BAR.SYNC.DEFER_BLOCKING 0x0 ;  /* 0x0000000000007b1d */ /* 0x002fec0000010000 */
[----:B------:R-:W1:Y:S02]  /*7a10*/  @!P6 SYNCS.CCTL.IV [UR4+0x16008] ;  /* 0x01600800ff00e9b1 */ /* 0x000e640008000004 */
[----:B-1----:R1:W-:Y:S01]  /*7a20*/  STSM.16.M88 [R145], R156 ;  /* 0x0000009c91007844 */ /* 0x0023e20000000000 */
[----:B------:R-:W-:Y:S01]  /*7a30*/  BAR.SYNC.DEFER_BLOCKING 0x0 ;  /* 0x0000000000007b1d */ /* 0x000fe20000010000 */
[----:B-1----:R-:W-:-:S04]  /*7a40*/  @!P0 FMUL R156, R156, 8388608 ;  /* 0x4b0000009c9c8820 */ /* 0x002fc80000400000 */
[C---:B------:R-:W-:Y:S01]  /*7a50*/  VIADD R4, R156.reuse, 0xc0cafb0d ;  /* 0xc0cafb0d9c047836 */ /* 0x040fe20000000000 */
[----:B------:R-:W-:-:S04]  /*7a60*/  ISETP.GE.U32.AND P1, PT, R156, 0x7f800000, PT ;  /* 0x7f8000009c00780c */ /* 0x000fc80003f26070 */
[----:B------:R-:W-:-:S04]  /*7a70*/  LOP3.LUT R5, R4, 0xff800000, RZ, 0xc0, !PT ;  /* 0xff80000004057812 */ /* 0x000fc800078ec0ff */
[----:B------:R-:W-:Y:S01]  /*7a80*/  I2FP.F32.S32 R133, R5 ;  /* 0x0000000500857245 */ /* 0x000fe20000201400 */
[----:B------:R-:W-:Y:S01]  /*7a90*/  IMAD.IADD R4, R156, 0x1, -R5 ;  /* 0x000000019c047824 */ /* 0x000fe200078e0a05 */
[----:B------:R-:W1:Y:S03]  /*7aa0*/  LDSM.16.M88 R136, [R144+UR4] ;  /* 0x000000049088783b */ /* 0x000e660008000000 */
[----:B------:R-:W-:-:S04]  /*7ab0*/  FADD R134, R4, -1 ;  /* 0xbf80000004867421 */ /* 0x000fc80000000000 */
[----:B------:R-:W-:-:S04]  /*7ac0*/  FFMA.FTZ R7, R134, R7, -0.16845393180847167969 ;  /* 0xbe2c7f3086077423 */ /* 0x000fc80000010007 */
[----:B------:R-:W-:-:S04]  /*7ad0*/  FFMA.FTZ R7, R134, R7, 0.1716887056827545166 ;  /* 0x3e2fcf2a86077423 */ /* 0x000fc80000010007 */
[----:B------:R-:W-:-:S04]  /*7ae0*/  FFMA.FTZ R7, R134, R7, -0.17900948226451873779 ;  /* 0xbe374e4386077423 */ /* 0x000fc80000010007 */
[----:B------:R-:W-:-:S04]  /*7af0*/  FFMA.FTZ R7, R134, R7, 0.20512372255325317383 ;  /* 0x3e520bf486077423 */ /* 0x000fc80000010007 */
[----:B------:R-:W-:-:S04]  /*7b00*/  FFMA.FTZ R7, R134, R7, -0.24046532809734344482 ;  /* 0xbe763c8b86077423 */ /* 0x000fc80000010007 */
[----:B------:R-:W-:-:S04]  /*7b10*/  FFMA.FTZ R7, R134, R7, 0.28857114911079406738 ;  /* 0x3e93bf9986077423 */ /* 0x000fc80000010007 */
[C---:B------:R-:W-:Y:S02]  /*7b20*/  FFMA.FTZ R135, R134.reuse, R7, -0.36067417263984680176 ;  /* 0xbeb8aa4986877423 */ /* 0x040fe40000010007 */
[----:B------:R-:W2:Y:S01]  /*7b30*/  LDTM.x128 R4, tmem[UR6] ;  /* 0x00000006000479ee */ /* 0x000ea200083c0000 */
[----:B------:R-:W-:Y:S01]  /*7b40*/  NOP ;  /* 0x0000000000007918 */ /* 0x000fe20000000000 */
[C---:B------:R-:W-:Y:S01]  /*7b50*/  FFMA.FTZ R137, R134.reuse, R135, 0.48089820146560668945 ;  /* 0x3ef6384a86897423 */ /* 0x040fe20000010087 */
[----:B------:R-:W-:Y:S01]  /*7b60*/  FFMA.FTZ R135, R133, 1.1920928955078125e-07, R132 ;  /* 0x3400000085877823 */ /* 0x000fe20000010084 */
[--C-:B------:R-:W-:Y:S01]  /*7b70*/  LOP3.LUT R132, R139, 0x1f, R0.reuse, 0xf8, !PT ;  /* 0x0000001f8b847812 */ /* 0x100fe200078ef800 */
[----:B------:R-:W0:Y:S01]  /*7b80*/  LDCU.64 UR6, c[0x0][0x3e0] ;  /* 0x00007c00ff0677ac */ /* 0x000e220008000a00 */
[----:B------:R-:W-:Y:S01]  /*7b90*/  FFMA.FTZ R137, R134, R137, -0.72134751081466674805 ;  /* 0xbf38aa3b86897423 */ /* 0x000fe20000010089 */
[----:B------:R-:W-:Y:S01]  /*7ba0*/  LOP3.LUT R133, R0, 0x80, RZ, 0xc0, !PT ;  /* 0x0000008000857812 */ /* 0x000fe200078ec0ff */
[----:B--2---:R-:W-:Y:S01]  /*7bb0*/  BAR.SYNC.DEFER_BLOCKING 0x0 ;  /* 0x0000000000007b1d */ /* 0x004fe20000010000 */
[----:B-1----:R-:W-:Y:S01]  /*7bc0*/  FSETP.GT.AND P0, PT, |R136|, 8.50705917302346158658e+37, PT ;  /* 0x7e8000008800780b */ /* 0x002fe20003f04200 */
[----:B------:R-:W-:Y:S01]  /*7bd0*/  FMUL R137, R134, R137 ;  /* 0x0000008986897220 */ /* 0x000fe20000400000 */
[----:B------:R-:W-:Y:S01]  /*7be0*/  FSETP.GEU.AND P2, PT, |R136|, 1.175494350822287508e-38, PT ;  /* 0x008000008800780b */ /* 0x000fe20003f4e200 */
[----:B------:R-:W-:Y:S01]  /*7bf0*/  IMAD.SHL.U32 R132, R132, 0x10, RZ ;  /* 0x0000001084847824 */ /* 0x000fe200078e00ff */
[----:B------:R-:W-:Y:S01]  /*7c00*/  LEA R133, R133, UR4, 0x5 ;  /* 0x0000000485857c11 */ /* 0x000fe2000f8e28ff */
[----:B------:R-:W-:Y:S01]  /*7c10*/  FMUL R137, R134, R137 ;  /* 0x0000008986897220 */ /* 0x000fe20000400000 */
[----:B------:R-:W-:-:S02]  /*7c20*/  SHF.R.U32.HI R139, RZ, 0x1, R0 ;  /* 0x00000001ff8b7819 */ /* 0x000fc40000011600 */
[----:B------:R-:W-:Y:S01]  /*7c30*/  LOP3.LUT R142, R132, 0x1b0, RZ, 0xc0, !PT ;  /* 0x000001b0848e7812 */ /* 0x000fe200078ec0ff */
[----:B------:R-:W-:Y:S01]  /*7c40*/  FFMA.FTZ R138, R134, 1.4426950216293334961, R137 ;  /* 0x3fb8aa3b868a7823 */ /* 0x000fe20000010089 */
[----:B------:R-:W-:Y:S02]  /*7c50*/  IMAD R134, R140, 0x10, R133 ;  /* 0x000000108c867824 */ /* 0x000fe400078e0285 */
[----:B------:R-:W-:Y:S01]  /*7c60*/  LOP3.LUT R133, R142, 0x40, R139, 0xf8, !PT ;  /* 0x000000408e857812 */ /* 0x000fe200078ef88b */
[----:B------:R-:W-:Y:S01]  /*7c70*/  @P0 FMUL R136, R136, 0.25 ;  /* 0x3e80000088880820 */ /* 0x000fe20000400000 */
[----:B------:R-:W-:Y:S01]  /*7c80*/  FADD R135, R135, R138 ;  /* 0x0000008a87877221 */ /* 0x000fe20000000000 */
[----:B------:R-:W-:Y:S01]  /*7c90*/  @P0 FMUL R6, R6, 0.25 ;  /* 0x3e80000006060820 */ /* 0x000fe20000400000 */
[----:B------:R-:W-:Y:S01]  /*7ca0*/  @P0 FMUL R5, R5, 0.25 ;  /* 0x3e80000005050820 */ /* 0x000fe20000400000 */
[----:B------:R-:W-:Y:S01]  /*7cb0*/  @!P2 FMUL R136, R136, 16777216 ;  /* 0x4b8000008888a820 */ /* 0x000fe20000400000 */
[----:B------:R-:W-:Y:S01]  /*7cc0*/  @P0 FMUL R7, R7, 0.25 ;  /* 0x3e80000007070820 */ /* 0x000fe20000400000 */
[----:B------:R-:W-:Y:S01]  /*7cd0*/  @P0 FMUL R11, R11, 0.25 ;  /* 0x3e8000000b0b0820 */ /* 0x000fe20000400000 */
[----:B------:R-:W-:Y:S01]  /*7ce0*/  @P0 FMUL R8, R8, 0.25 ;  /* 0x3e80000008080820 */ /* 0x000fe20000400000 */
[----:B------:R-:W-:Y:S01]  /*7cf0*/  @P0 FMUL R10, R10, 0.25 ;  /* 0x3e8000000a0a0820 */ /* 0x000fe20000400000 */
[----:B------:R-:W-:Y:S01]  /*7d00*/  @P0 FMUL R12, R12, 0.25 ;  /* 0x3e8000000c0c0820 */ /* 0x000fe20000400000 */
[----:B------:R-:W1:Y:S01]  /*7d10*/  MUFU.RCP R136, R136 ;  /* 0x0000008800887308 */ /* 0x000e620000001000 */
[----:B------:R-:W-:Y:S01]  /*7d20*/  @P0 FMUL R14, R14, 0.25 ;  /* 0x3e8000000e0e0820 */ /* 0x000fe20000400000 */
        /* <DEDUP_REMOVED lines=8> */
[----:B------:R-:W-:Y:S01]  /*7db0*/  @!P2 FMUL R6, R6, 16777216 ;  /* 0x4b8000000606a820 */ /* 0x000fe20000400000 */
        /* <DEDUP_REMOVED lines=30> */
[----:B------:R-:W-:Y:S01]  /*7fa0*/  FMUL R18, R136, R19 ;  /* 0x0000001388127220 */ /* 0x000fe20000400000 */
[----:B------:R-:W-:Y:S01]  /*7fb0*/  F2FP.BF16.F32.PACK_AB R8, R6, R5 ;  /* 0x000000050608723e */ /* 0x000fe200000010ff */
[----:B------:R-:W-:Y:S01]  /*7fc0*/  @P0 FMUL R22, R22, 0.25 ;  /* 0x3e80000016160820 */ /* 0x000fe20000400000 */
[----:B------:R-:W-:Y:S01]  /*7fd0*/  F2FP.BF16.F32.PACK_AB R5, R10, R7 ;  /* 0x000000070a05723e */ /* 0x000fe200000010ff */
[----:B------:R-:W-:Y:S01]  /*7fe0*/  @P0 FMUL R40, R40, 0.25 ;  /* 0x3e80000028280820 */ /* 0x000fe20000400000 */
[----:B------:R-:W-:Y:S01]  /*7ff0*/  F2FP.BF16.F32.PACK_AB R6, R11, R12 ;  /* 0x0000000c0b06723e */ /* 0x000fe200000010ff */
[----:B------:R-:W-:Y:S01]  /*8000*/  @P0 FMUL R69, R69, 0.25 ;  /* 0x3e80000045450820 */ /* 0x000fe20000400000 */
[----:B------:R-:W-:Y:S01]  /*8010*/  F2FP.BF16.F32.PACK_AB R4, R139, R4 ;  /* 0x000000048b04723e */ /* 0x000fe200000010ff */
[----:B------:R-:W-:Y:S01]  /*8020*/  @!P2 FMUL R22, R22, 16777216 ;  /* 0x4b8000001616a820 */ /* 0x000fe20000400000 */
[----:B------:R-:W-:Y:S01]  /*8030*/  F2FP.BF16.F32.PACK_AB R9, R138, R9 ;  /* 0x000000098a09723e */ /* 0x000fe200000010ff */
[----:B------:R-:W-:Y:S01]  /*8040*/  @!P2 FMUL R40, R40, 16777216 ;  /* 0x4b8000002828a820 */ /* 0x000fe20000400000 */
[----:B------:R-:W-:Y:S01]  /*8050*/  F2FP.BF16.F32.PACK_AB R10, R14, R13 ;  /* 0x0000000d0e0a723e */ /* 0x000fe200000010ff */
[----:B------:R-:W-:Y:S01]  /*8060*/  @!P2 FMUL R69, R69, 16777216 ;  /* 0x4b8000004545a820 */ /* 0x000fe20000400000 */
[----:B------:R-:W-:Y:S01]  /*8070*/  F2FP.BF16.F32.PACK_AB R7, R141, R16 ;  /* 0x000000108d07723e */ /* 0x000fe200000010ff */
[----:B------:R-:W-:Y:S01]  /*8080*/  FMUL R140, R136, R22 ;  /* 0x00000016888c7220 */ /* 0x000fe20000400000 */
[----:B------:R-:W-:Y:S01]  /*8090*/  F2FP.BF16.F32.PACK_AB R11, R18, R17 ;  /* 0x00000011120b723e */ /* 0x000fe200000010ff */
[C---:B------:R-:W-:Y:S01]  /*80a0*/  FMUL R22, R136.reuse, R40 ;  /* 0x0000002888167220 */ /* 0x040fe20000400000 */
[----:B------:R-:W-:Y:S01]  /*80b0*/  FMUL R40, R136, R69 ;  /* 0x0000004588287220 */ /* 0x000fe20000400000 */
[----:B------:R-:W-:Y:S01]  /*80c0*/  STS.128 [R134], R4 ;  /* 0x0000000486007388 */ /* 0x000fe20000000c00 */
[----:B------:R-:W-:Y:S01]  /*80d0*/  LOP3.LUT R69, R0, 0xff, RZ, 0xc0, !PT ;  /* 0x000000ff00457812 */ /* 0x000fe200078ec0ff */
[----:B------:R-:W-:-:S02]  /*80e0*/  @P1 IMAD.MOV.U32 R137, RZ, RZ, 0x7f800000 ;  /* 0x7f800000ff891424 */ /* 0x000fc400078e00ff */
[----:B------:R-:W-:Y:S01]  /*80f0*/  @P0 FMUL R20, R20, 0.25 ;  /* 0x3e80000014140820 */ /* 0x000fe20000400000 */
[----:B------:R-:W-:Y:S01]  /*8100*/  STS.128 [R134+0x800], R8 ;  /* 0x0008000886007388 */ /* 0x000fe20000000c00 */
[----:B------:R-:W-:Y:S01]  /*8110*/  LEA R69, R69, UR4, 0x4 ;  /* 0x0000000445457c11 */ /* 0x000fe2000f8e20ff */
[----:B------:R-:W-:Y:S01]  /*8120*/  @P0 FMUL R24, R24, 0.25 ;  /* 0x3e80000018180820 */ /* 0x000fe20000400000 */
[----:B------:R-:W-:Y:S01]  /*8130*/  @P0 FMUL R26, R26, 0.25 ;  /* 0x3e8000001a1a0820 */ /* 0x000fe20000400000 */
[----:B------:R-:W-:Y:S01]  /*8140*/  BAR.SYNC.DEFER_BLOCKING 0x0 ;  /* 0x0000000000007b1d */ /* 0x000fe20000010000 */
        /* <DEDUP_REMOVED lines=23> */
[----:B------:R-:W1:Y:S01]  /*82c0*/  LDS.128 R4, [R69] ;  /* 0x0000000045047984 */ /* 0x000e620000000c00 */
[----:B------:R-:W-:Y:S01]  /*82d0*/  @P0 FMUL R48, R48, 0.25 ;  /* 0x3e80000030300820 */ /* 0x000fe20000400000 */
[----:B------:R-:W-:Y:S01]  /*82e0*/  @P0 FMUL R49, R49, 0.25 ;  /* 0x3e80000031310820 */ /* 0x000fe20000400000 */
[----:B------:R-:W-:Y:S01]  /*82f0*/  @P0 FMUL R50, R50, 0.25 ;  /* 0x3e80000032320820 */ /* 0x000fe20000400000 */
[----:B------:R-:W-:Y:S01]  /*8300*/  LDS.128 R8, [R69+0x1000] ;  /* 0x0010000045087984 */ /* 0x000fe20000000c00 */
        /* <DEDUP_REMOVED lines=80> */
[C---:B------:R-:W-:Y:S01]  /*8810*/  @P1 FFMA.FTZ R135, R156.reuse, R137, +INF ;  /* 0x7f8000009c871423 */ /* 0x040fe20000010089 */
[----:B------:R-:W-:Y:S01]  /*8820*/  FSETP.NEU.AND P0, PT, R156, RZ, PT ;  /* 0x000000ff9c00720b */ /* 0x000fe20003f0d000 */
        /* <DEDUP_REMOVED lines=15> */
[----:B------:R-:W-:Y:S01]  /*8920*/  FSEL R12, R135, -INF , P0 ;  /* 0xff800000870c7808 */ /* 0x000fe20000000000 */
        /* <DEDUP_REMOVED lines=15> */
[----:B------:R-:W-:Y:S01]  /*8a20*/  FFMA R157, R12, 0.69314718246459960938, R157 ;  /* 0x3f3172180c9d7823 */ /* 0x000fe2000000009d */
[----:B------:R-:W-:Y:S01]  /*8a30*/  F2FP.BF16.F32.PACK_AB R12, R140, R15 ;  /* 0x0000000f8c0c723e */ /* 0x000fe200000010ff */
[----:B------:R-:W-:Y:S01]  /*8a40*/  @!P2 FMUL R36, R36, 16777216 ;  /* 0x4b8000002424a820 */ /* 0x000fe20000400000 */
        /* <DEDUP_REMOVED lines=11> */
[----:B------:R-:W-:Y:S01]  /*8b00*/  BAR.SYNC.DEFER_BLOCKING 0x0 ;  /* 0x0000000000007b1d */ /* 0x000fe20000010000 */
[----:B------:R-:W-:Y:S01]  /*8b10*/  F2FP.BF16.F32.PACK_AB R19, R160, R153 ;  /* 0x00000099a013723e */ /* 0x000fe200000010ff */
        /* <DEDUP_REMOVED lines=22> */
[----:B------:R-:W-:Y:S01]  /*8c80*/  STS.128 [R134], R12 ;  /* 0x0000000c86007388 */ /* 0x000fe20000000c00 */
[C---:B------:R-:W-:Y:S01]  /*8c90*/  FMUL R159, R136.reuse, R50 ;  /* 0x00000032889f7220 */ /* 0x040fe20000400000 */
[----:B------:R-:W-:Y:S01]  /*8ca0*/  FMUL R162, R136, R51 ;  /* 0x0000003388a27220 */ /* 0x000fe20000400000 */
[----:B------:R-:W-:Y:S01]  /*8cb0*/  F2FP.BF16.F32.PACK_AB R20, R23, R20 ;  /* 0x000000141714723e */ /* 0x000fe200000010ff */
[----:B------:R-:W-:Y:S01]  /*8cc0*/  STS.128 [R134+0x800], R16 ;  /* 0x0008001086007388 */ /* 0x000fe20000000c00 */
[----:B------:R-:W-:Y:S01]  /*8cd0*/  F2FP.BF16.F32.PACK_AB R21, R27, R22 ;  /* 0x000000161b15723e */ /* 0x000fe200000010ff */
[----:B------:R-:W-:Y:S01]  /*8ce0*/  @!P2 FMUL R52, R52, 16777216 ;  /* 0x4b8000003434a820 */ /* 0x000fe20000400000 */
[----:B------:R-:W-:Y:S01]  /*8cf0*/  F2FP.BF16.F32.PACK_AB R25, R26, R25 ;  /* 0x000000191a19723e */ /* 0x000fe200000010ff */
[----:B------:R-:W-:Y:S01]  /*8d00*/  BAR.SYNC.DEFER_BLOCKING 0x0 ;  /* 0x0000000000007b1d */ /* 0x000fe20000010000 */
        /* <DEDUP_REMOVED lines=23> */
[----:B------:R-:W2:Y:S01]  /*8e80*/  LDS.128 R12, [R69] ;  /* 0x00000000450c7984 */ /* 0x000ea20000000c00 */
[C---:B------:R-:W-:Y:S01]  /*8e90*/  FMUL R33, R136.reuse, R57 ;  /* 0x0000003988217220 */ /* 0x040fe20000400000 */
[C---:B------:R-:W-:Y:S01]  /*8ea0*/  FMUL R31, R136.reuse, R58 ;  /* 0x0000003a881f7220 */ /* 0x040fe20000400000 */
[C---:B------:R-:W-:Y:S01]  /*8eb0*/  FMUL R30, R136.reuse, R59 ;  /* 0x0000003b881e7220 */ /* 0x040fe20000400000 */
[----:B------:R-:W-:Y:S01]  /*8ec0*/  LDS.128 R16, [R69+0x1000] ;  /* 0x0010000045107984 */ /* 0x000fe20000000c00 */
[C---:B------:R-:W-:Y:S01]  /*8ed0*/  FMUL R34, R136.reuse, R61 ;  /* 0x0000003d88227220 */ /* 0x040fe20000400000 */
[C---:B------:R-:W-:Y:S01]  /*8ee0*/  FMUL R155, R136.reuse, R66 ;  /* 0x00000042889b7220 */ /* 0x040fe20000400000 */
[C---:B------:R-:W-:Y:S01]  /*8ef0*/  FMUL R32, R136.reuse, R53 ;  /* 0x0000003588207220 */ /* 0x040fe20000400000 */
[----:B------:R-:W-:Y:S01]  /*8f00*/  BAR.SYNC.DEFER_BLOCKING 0x0 ;  /* 0x0000000000007b1d */ /* 0x000fe20000010000 */
        /* <DEDUP_REMOVED lines=16> */
[C---:B------:R-:W-:Y:S01]  /*9010*/  FMUL R41, R136.reuse, R73 ;  /* 0x0000004988297220 */ /* 0x040fe20000400000 */
[----:B------:R-:W-:Y:S01]  /*9020*/  F2FP.BF16.F32.PACK_AB R34, R63, R34 ;  /* 0x000000223f22723e */ /* 0x000fe200000010ff */
[C---:B------:R-:W-:Y:S01]  /*9030*/  FMUL R38, R136.reuse, R75 ;  /* 0x0000004b88267220 */ /* 0x040fe20000400000 */
[----:B------:R-:W-:Y:S01]  /*9040*/  F2FP.BF16.F32.PACK_AB R31, R155, R150 ;  /* 0x000000969b1f723e */ /* 0x000fe200000010ff */
[----:B------:R-:W-:Y:S01]  /*9050*/  FMUL R76, R136, R76 ;  /* 0x0000004c884c7220 */ /* 0x000fe20000400000 */
[----:B------:R-:W-:Y:S01]  /*9060*/  F2FP.BF16.F32.PACK_AB R35, R66, R35 ;  /* 0x000000234223723e */ /* 0x000fe200000010ff */
[----:B------:R-:W-:Y:S01]  /*9070*/  FMUL R47, R136, R78 ;  /* 0x0000004e882f7220 */ /* 0x000fe20000400000 */
[----:B------:R-:W-:Y:S01]  /*9080*/  STS.128 [R134], R20 ;  /* 0x0000001486007388 */ /* 0x000fe20000000c00 */
[----:B------:R-:W-:Y:S01]  /*9090*/  F2FP.BF16.F32.PACK_AB R41, R38, R41 ;  /* 0x000000292629723e */ /* 0x000fe200000010ff */
[----:B------:R-:W-:Y:S01]  /*90a0*/  @!P2 FMUL R68, R68, 16777216 ;  /* 0x4b8000004444a820 */ /* 0x000fe20000400000 */
[----:B------:R-:W-:Y:S01]  /*90b0*/  @!P2 FMUL R70, R70, 16777216 ;  /* 0x4b8000004646a820 */ /* 0x000fe20000400000 */
[----:B------:R-:W-:Y:S01]  /*90c0*/  STS.128 [R134+0x800], R24 ;  /* 0x0008001886007388 */ /* 0x000fe20000000c00 */
[----:B------:R-:W-:Y:S01]  /*90d0*/  F2FP.BF16.F32.PACK_AB R38, R47, R76 ;  /* 0x0000004c2f26723e */ /* 0x000fe200000010ff */
[----:B------:R-:W-:Y:S01]  /*90e0*/  @!P2 FMUL R72, R72, 16777216 ;  /* 0x4b8000004848a820 */ /* 0x000fe20000400000 */
[----:B------:R-:W-:Y:S01]  /*90f0*/  @!P2 FMUL R74, R74, 16777216 ;  /* 0x4b8000004a4aa820 */ /* 0x000fe20000400000 */
[----:B------:R-:W-:Y:S01]  /*9100*/  BAR.SYNC.DEFER_BLOCKING 0x0 ;  /* 0x0000000000007b1d */ /* 0x000fe20000010000 */
        /* <DEDUP_REMOVED lines=23> */
[----:B------:R-:W3:Y:S01]  /*9280*/  LDS.128 R20, [R69] ;  /* 0x0000000045147984 */ /* 0x000ee20000000c00 */
[----:B------:R-:W-:Y:S01]  /*9290*/  F2FP.BF16.F32.PACK_AB R42, R79, R42 ;  /* 0x0000002a4f2a723e */ /* 0x000fe200000010ff */
[----:B------:R-:W-:Y:S01]  /*92a0*/  @!P2 FMUL R84, R84, 16777216 ;  /* 0x4b8000005454a820 */ /* 0x000fe20000400000 */
[----:B------:R-:W-:Y:S01]  /*92b0*/  F2FP.BF16.F32.PACK_AB R39, R67, R80 ;  /* 0x000000504327723e */ /* 0x000fe200000010ff */
[----:B------:R-:W-:Y:S01]  /*92c0*/  LDS.128 R24, [R69+0x1000] ;  /* 0x0010000045187984 */ /* 0x000fe20000000c00 */
        /* <DEDUP_REMOVED lines=29> */
[C---:B------:R-:W-:Y:S01]  /*94a0*/  FMUL R97, R136.reuse, R97 ;  /* 0x0000006188617220 */ /* 0x040fe20000400000 */
[C---:B------:R-:W-:Y:S01]  /*94b0*/  FMUL R98, R136.reuse, R98 ;  /* 0x0000006288627220 */ /* 0x040fe20000400000 */
[----:B------:R-:W-:Y:S01]  /*94c0*/  STS.128 [R134+0x800], R32 ;  /* 0x0008002086007388 */ /* 0x000fe20000000c00 */
[----:B------:R-:W-:Y:S01]  /*94d0*/  FMUL R68, R136, R99 ;  /* 0x0000006388447220 */ /* 0x000fe20000400000 */
[----:B------:R-:W-:Y:S01]  /*94e0*/  F2FP.BF16.F32.PACK_AB R60, R52, R85 ;  /* 0x00000055343c723e */ /* 0x000fe200000010ff */
[----:B------:R-:W-:Y:S01]  /*94f0*/  @!P2 FMUL R104, R104, 16777216 ;  /* 0x4b8000006868a820 */ /* 0x000fe20000400000 */
[----:B------:R-:W-:Y:S01]  /*9500*/  BAR.SYNC.DEFER_BLOCKING 0x0 ;  /* 0x0000000000007b1d */ /* 0x000fe20000010000 */
[----:B------:R-:W-:Y:S01]  /*9510*/  F2FP.BF16.F32.PACK_AB R84, R51, R84 ;  /* 0x000000543354723e */ /* 0x000fe200000010ff */
[----:B------:R-:W-:Y:S01]  /*9520*/  @!P2 FMUL R106, R106, 16777216 ;  /* 0x4b8000006a6aa820 */ /* 0x000fe20000400000 */
[----:B------:R-:W-:Y:S01]  /*9530*/  F2FP.BF16.F32.PACK_AB R85, R53, R88 ;  /* 0x000000583555723e */ /* 0x000fe200000010ff */
[----:B------:R-:W-:Y:S01]  /*9540*/  FMUL R104, R136, R104 ;  /* 0x0000006888687220 */ /* 0x000fe20000400000 */
[----:B------:R-:W-:-:S03]  /*9550*/  F2FP.BF16.F32.PACK_AB R61, R58, R89 ;  /* 0x000000593a3d723e */ /* 0x000fc600000010ff */
[----:B------:R-:W4:Y:S01]  /*9560*/  LDC R73, c[0x0][0x3e8] ;  /* 0x0000fa00ff497b82 */ /* 0x000f220000000800 */
[----:B------:R-:W-:Y:S01]  /*9570*/  F2FP.BF16.F32.PACK_AB R86, R59, R92 ;  /* 0x0000005c3b56723e */ /* 0x000fe200000010ff */
        /* <DEDUP_REMOVED lines=16> */
[----:B------:R-:W5:Y:S01]  /*9680*/  LDS.128 R44, [R69] ;  /* 0x00000000452c7984 */ /* 0x000f620000000c00 */
[----:B------:R-:W-:Y:S01]  /*9690*/  @!P2 FMUL R113, R113, 16777216 ;  /* 0x4b8000007171a820 */ /* 0x000fe20000400000 */
[----:B------:R-:W-:Y:S01]  /*96a0*/  @!P2 FMUL R114, R114, 16777216 ;  /* 0x4b8000007272a820 */ /* 0x000fe20000400000 */
[----:B------:R-:W-:Y:S01]  /*96b0*/  @!P2 FMUL R115, R115, 16777216 ;  /* 0x4b8000007373a820 */ /* 0x000fe20000400000 */
[----:B------:R-:W-:Y:S01]  /*96c0*/  LDS.128 R28, [R69+0x1000] ;  /* 0x00100000451c7984 */ /* 0x000fe20000000c00 */
[----:B------:R-:W-:Y:S01]  /*96d0*/  FMUL R100, R136, R100 ;  /* 0x0000006488647220 */ /* 0x000fe20000400000 */
[----:B----4-:R-:W-:-:S02]  /*96e0*/  IMAD R51, R2, R73, RZ ;  /* 0x0000004902337224 */ /* 0x010fc400078e02ff */
        /* <DEDUP_REMOVED lines=14> */
[----:B------:R-:W4:Y:S01]  /*97d0*/  LDC.64 R92, c[0x0][0x398] ;  /* 0x0000e600ff5c7b82 */ /* 0x000f220000000a00 */
[----:B------:R-:W-:Y:S01]  /*97e0*/  LEA R67, R73, R51, 0x1 ;  /* 0x0000003349437211 */ /* 0x000fe200078e08ff */
[----:B0-----:R-:W-:Y:S01]  /*97f0*/  UIMAD UR6, UR9, UR6, URZ ;  /* 0x00000006090672a4 */ /* 0x001fe2000f8e02ff */
[----:B------:R-:W-:Y:S01]  /*9800*/  F2FP.BF16.F32.PACK_AB R88, R49, R100 ;  /* 0x000000643158723e */ /* 0x000fe200000010ff */
[----:B------:R-:W-:Y:S01]  /*9810*/  IMAD R2, R3, UR7, RZ ;  /* 0x0000000703027c24 */ /* 0x000fe2000f8e02ff */
[----:B------:R-:W-:Y:S01]  /*9820*/  F2FP.BF16.F32.PACK_AB R90, R77, R108 ;  /* 0x0000006c4d5a723e */ /* 0x000fe200000010ff */
[----:B------:R-:W-:Y:S01]  /*9830*/  IMAD R71, R73, 0x2, R67 ;  /* 0x0000000249477824 */ /* 0x000fe200078e0243 */
[----:B------:R-:W-:Y:S01]  /*9840*/  F2FP.BF16.F32.PACK_AB R91, R91, R112 ;  /* 0x000000705b5b723e */ /* 0x000fe200000010ff */
[----:B------:R-:W-:Y:S01]  /*9850*/  USHF.L.U32 UR8, UR6, 0x1, URZ ;  /* 0x0000000106087899 */ /* 0x000fe200080006ff */
[----:B------:R-:W-:Y:S01]  /*9860*/  F2FP.BF16.F32.PACK_AB R52, R48, R101 ;  /* 0x000000653034723e */ /* 0x000fe200000010ff */
[C---:B------:R-:W-:Y:S01]  /*9870*/  IMAD R79, R73.reuse, 0x2, R71 ;  /* 0x00000002494f7824 */ /* 0x040fe200078e0247 */
[----:B------:R-:W-:Y:S01]  /*9880*/  STS.128 [R134], R36 ;  /* 0x0000002486007388 */ /* 0x000fe20000000c00 */
[----:B------:R-:W-:Y:S01]  /*9890*/  F2FP.BF16.F32.PACK_AB R53, R50, R105 ;  /* 0x000000693235723e */ /* 0x000fe200000010ff */
[----:B------:R-:W-:Y:S01]  /*98a0*/  UIMAD.WIDE UR6, UR6, 0x2, URZ ;  /* 0x00000002060678a5 */ /* 0x000fe2000f8e02ff */
[----:B------:R-:W-:Y:S01]  /*98b0*/  F2FP.BF16.F32.PACK_AB R54, R54, R109 ;  /* 0x0000006d3636723e */ /* 0x000fe200000010ff */
[----:B------:R-:W-:Y:S01]  /*98c0*/  STS.128 [R134+0x800], R40 ;  /* 0x0008002886007388 */ /* 0x000fe20000000c00 */
[----:B------:R-:W-:Y:S01]  /*98d0*/  F2FP.BF16.F32.PACK_AB R55, R64, R113 ;  /* 0x000000714037723e */ /* 0x000fe200000010ff */
[----:B------:R-:W-:Y:S01]  /*98e0*/  IMAD R81, R73, 0x2, R79 ;  /* 0x0000000249517824 */ /* 0x000fe200078e024f */
[----:B------:R-:W-:Y:S01]  /*98f0*/  SHF.L.U32 R49, R2, 0x1, RZ ;  /* 0x0000000102317819 */ /* 0x000fe200000006ff */
[----:B------:R-:W-:Y:S01]  /*9900*/  BAR.SYNC.DEFER_BLOCKING 0x0 ;  /* 0x0000000000007b1d */ /* 0x000fe20000010000 */
[----:B------:R-:W-:Y:S01]  /*9910*/  @!P2 FMUL R116, R116, 16777216 ;  /* 0x4b8000007474a820 */ /* 0x000fe20000400000 */
[----:B------:R-:W-:Y:S01]  /*9920*/  @!P2 FMUL R117, R117, 16777216 ;  /* 0x4b8000007575a820 */ /* 0x000fe20000400000 */
[----:B------:R-:W-:Y:S01]  /*9930*/  LEA R77, R73, R81, 0x1 ;  /* 0x00000051494d7211 */ /* 0x000fe200078e08ff */
        /* <DEDUP_REMOVED lines=20> */
[----:B------:R-:W0:Y:S01]  /*9a80*/  LDS.128 R36, [R69] ;  /* 0x0000000045247984 */ /* 0x000e220000000c00 */
        /* <DEDUP_REMOVED lines=11> */
[----:B------:R-:W-:Y:S01]  /*9b40*/  FMUL R136, R136, R131 ;  /* 0x0000008388887220 */ /* 0x000fe20000400000 */
[----:B------:R-:W-:Y:S01]  /*9b50*/  F2FP.BF16.F32.PACK_AB R108, R74, R117 ;  /* 0x000000754a6c723e */ /* 0x000fe200000010ff */
[----:B------:R-:W1:Y:S01]  /*9b60*/  LDCU UR6, c[0x0][0x3ec] ;  /* 0x00007d80ff0677ac */ /* 0x000e620008000800 */
[----:B------:R-:W-:-:S02]  /*9b70*/  F2FP.BF16.F32.PACK_AB R116, R65, R116 ;  /* 0x000000744174723e */ /* 0x000fc400000010ff */
[----:B------:R-:W-:Y:S02]  /*9b80*/  F2FP.BF16.F32.PACK_AB R117, R75, R120 ;  /* 0x000000784b75723e */ /* 0x000fe400000010ff */
[----:B------:R-:W-:Y:S02]  /*9b90*/  F2FP.BF16.F32.PACK_AB R109, R78, R121 ;  /* 0x000000794e6d723e */ /* 0x000fe400000010ff */
[----:B------:R-:W-:Y:S02]  /*9ba0*/  F2FP.BF16.F32.PACK_AB R118, R83, R124 ;  /* 0x0000007c5376723e */ /* 0x000fe400000010ff */
[----:B------:R-:W-:Y:S02]  /*9bb0*/  F2FP.BF16.F32.PACK_AB R110, R82, R125 ;  /* 0x0000007d526e723e */ /* 0x000fe400000010ff */
[----:B------:R-:W-:Y:S02]  /*9bc0*/  F2FP.BF16.F32.PACK_AB R119, R95, R128 ;  /* 0x000000805f77723e */ /* 0x000fe400000010ff */
[----:B------:R-:W-:-:S02]  /*9bd0*/  F2FP.BF16.F32.PACK_AB R111, R136, R129 ;  /* 0x00000081886f723e */ /* 0x000fc400000010ff */
[----:B------:R-:W-:Y:S01]  /*9be0*/  LOP3.LUT R0, R0, 0xff, RZ, 0xc0, !PT ;  /* 0x000000ff00007812 */ /* 0x000fe200078ec0ff */
[----:B------:R-:W-:Y:S01]  /*9bf0*/  STS.128 [R134], R84 ;  /* 0x0000005486007388 */ /* 0x000fe20000000c00 */
[----:B-1----:R-:W-:-:S03]  /*9c00*/  UIMAD UR6, UR9, UR6, URZ ;  /* 0x00000006090672a4 */ /* 0x002fc6000f8e02ff */
[----:B------:R1:W-:Y:S01]  /*9c10*/  STS.128 [R134+0x800], R60 ;  /* 0x0008003c86007388 */ /* 0x0003e20000000c00 */
[----:B------:R-:W-:Y:S01]  /*9c20*/  BAR.SYNC.DEFER_BLOCKING 0x0 ;  /* 0x0000000000007b1d */ /* 0x000fe20000010000 */
[----:B-1----:R-:W-:Y:S01]  /*9c30*/  IMAD.HI R60, R2, 0x2, RZ ;  /* 0x00000002023c7827 */ /* 0x002fe200078e02ff */
[----:B----4-:R-:W-:-:S03]  /*9c40*/  IADD3 R2, P0, P1, R49, UR8, R92 ;  /* 0x0000000831027c10 */ /* 0x010fc6000f91e05c */
[----:B------:R-:W-:Y:S01]  /*9c50*/  IMAD R61, R73, 0x2, R77 ;  /* 0x00000002493d7824 */ /* 0x000fe200078e024d */
[----:B------:R-:W-:Y:S02]  /*9c60*/  IADD3.X R60, PT, PT, R60, UR7, R93, P0, P1 ;  /* 0x000000073c3c7c10 */ /* 0x000fe400087e245d */
[-C--:B------:R-:W-:Y:S01]  /*9c70*/  LEA R62, P0, R51, R2.reuse, 0x1 ;  /* 0x00000002333e7211 */ /* 0x080fe200078008ff */
[----:B------:R-:W-:Y:S01]  /*9c80*/  IMAD R85, R73, 0x2, R61 ;  /* 0x0000000249557824 */ /* 0x000fe200078e023d */
[----:B------:R-:W-:Y:S02]  /*9c90*/  LEA R66, P1, R71, R2, 0x1 ;  /* 0x0000000247427211 */ /* 0x000fe400078208ff */
[----:B------:R-:W-:Y:S01]  /*9ca0*/  LEA.HI.X.SX32 R63, R51, R60, 0x1, P0 ;  /* 0x0000003c333f7211 */ /* 0x000fe200000f0eff */
[----:B------:R-:W1:Y:S01]  /*9cb0*/  LDS.128 R56, [R69] ;  /* 0x0000000045387984 */ /* 0x000e620000000c00 */
[----:B------:R-:W-:Y:S01]  /*9cc0*/  IMAD R87, R73, 0x2, R85 ;  /* 0x0000000249577824 */ /* 0x000fe200078e0255 */
[----:B------:R-:W-:-:S02]  /*9cd0*/  LEA R64, P0, R67, R2, 0x1 ;  /* 0x0000000243407211 */ /* 0x000fc400078008ff */
[----:B------:R-:W-:Y:S02]  /*9ce0*/  LDS.128 R40, [R69+0x1000] ;  /* 0x0010000045287984 */ /* 0x000fe40000000c00 */
[----:B------:R-:W-:Y:S01]  /*9cf0*/  LEA.HI.X.SX32 R65, R67, R60, 0x1, P0 ;  /* 0x0000003c43417211 */ /* 0x000fe200000f0eff */
[----:B------:R-:W-:Y:S01]  /*9d00*/  BAR.SYNC.DEFER_BLOCKING 0x0 ;  /* 0x0000000000007b1d */ /* 0x000fe20000010000 */
[----:B------:R-:W-:Y:S02]  /*9d10*/  LEA R70, P0, R79, R2, 0x1 ;  /* 0x000000024f467211 */ /* 0x000fe400078008ff */
[-C--:B------:R-:W-:Y:S02]  /*9d20*/  LEA.HI.X.SX32 R67, R71, R60.reuse, 0x1, P1 ;  /* 0x0000003c47437211 */ /* 0x080fe400008f0eff */
[----:B------:R-:W-:Y:S01]  /*9d30*/  LEA.HI.X.SX32 R71, R79, R60, 0x1, P0 ;  /* 0x0000003c4f477211 */ /* 0x000fe200000f0eff */
[----:B------:R4:W-:Y:S04]  /*9d40*/  STS.128 [R134], R88 ;  /* 0x0000005886007388 */ /* 0x0009e80000000c00 */
[----:B------:R-:W-:Y:S01]  /*9d50*/  STS.128 [R134+0x800], R52 ;  /* 0x0008003486007388 */ /* 0x000fe20000000c00 */
[----:B------:R-:W-:Y:S01]  /*9d60*/  BAR.SYNC.DEFER_BLOCKING 0x0 ;  /* 0x0000000000007b1d */ /* 0x000fe20000010000 */
[----:B----4-:R-:W-:-:S04]  /*9d70*/  IMAD R89, R73, 0x2, R87 ;  /* 0x0000000249597824 */ /* 0x010fc800078e0257 */
[----:B------:R-:W-:-:S04]  /*9d80*/  IMAD R91, R73, 0x2, R89 ;  /* 0x00000002495b7824 */ /* 0x000fc800078e0259 */
[----:B------:R-:W-:-:S05]  /*9d90*/  IMAD R93, R73, 0x2, R91 ;  /* 0x00000002495d7824 */ /* 0x000fca00078e025b */
[C---:B------:R-:W-:Y:S01]  /*9da0*/  LEA R97, R73.reuse, R93, 0x1 ;  /* 0x0000005d49617211 */ /* 0x040fe200078e08ff */
[----:B------:R-:W4:Y:S04]  /*9db0*/  LDS.128 R52, [R69] ;  /* 0x0000000045347984 */ /* 0x000f280000000c00 */
[C---:B------:R-:W-:Y:S01]  /*9dc0*/  IMAD R83, R73.reuse, 0x2, R97 ;  /* 0x0000000249537824 */ /* 0x040fe200078e0261 */
[----:B------:R-:W-:Y:S03]  /*9dd0*/  LDS.128 R48, [R69+0x1000] ;  /* 0x0010000045307984 */ /* 0x000fe60000000c00 */
[C---:B------:R-:W-:Y:S01]  /*9de0*/  IMAD R95, R73.reuse, 0x2, R83 ;  /* 0x00000002495f7824 */ /* 0x040fe200078e0253 */
[----:B------:R-:W-:Y:S03]  /*9df0*/  BAR.SYNC.DEFER_BLOCKING 0x0 ;  /* 0x0000000000007b1d */ /* 0x000fe60000010000 */
[----:B------:R-:W-:-:S05]  /*9e00*/  IMAD R99, R73, 0x2, R95 ;  /* 0x0000000249637824 */ /* 0x000fca00078e025f */
[----:B------:R-:W-:-:S05]  /*9e10*/  LEA R101, R73, R99, 0x1 ;  /* 0x0000006349657211 */ /* 0x000fca00078e08ff */
[----:B------:R-:W-:-:S04]  /*9e20*/  IMAD R103, R73, 0x2, R101 ;  /* 0x0000000249677824 */ /* 0x000fc800078e0265 */
[----:B------:R-:W-:-:S04]  /*9e30*/  IMAD R105, R73, 0x2, R103 ;  /* 0x0000000249697824 */ /* 0x000fc800078e0267 */
[C---:B------:R-:W-:Y:S01]  /*9e40*/  IMAD R107, R73.reuse, 0x2, R105 ;  /* 0x00000002496b7824 */ /* 0x040fe200078e0269 */
[----:B------:R-:W-:Y:S04]  /*9e50*/  STS.128 [R134], R116 ;  /* 0x0000007486007388 */ /* 0x000fe80000000c00 */
[----:B------:R-:W-:Y:S01]  /*9e60*/  LEA R79, R73, R107, 0x1 ;  /* 0x0000006b494f7211 */ /* 0x000fe200078e08ff */
[----:B------:R-:W-:Y:S01]  /*9e70*/  STS.128 [R134+0x800], R108 ;  /* 0x0008006c86007388 */ /* 0x000fe20000000c00 */
[----:B------:R-:W-:Y:S06]  /*9e80*/  BAR.SYNC.DEFER_BLOCKING 0x0 ;  /* 0x0000000000007b1d */ /* 0x000fec0000010000 */
[----:B------:R0:W-:Y:S02]  /*9e90*/  STG.E.U16 desc[UR12][R62.64], R4 ;  /* 0x000000043e007986 */ /* 0x0001e4000c10150c */
[----:B0-----:R-:W-:-:S02]  /*9ea0*/  PRMT R63, R4, 0x7632, R63 ;  /* 0x00007632043f7816 */ /* 0x001fc4000000003f */
[----:B------:R-:W-:-:S03]  /*9eb0*/  LEA R62, P0, R81, R2, 0x1 ;  /* 0x00000002513e7211 */ /* 0x000fc600078008ff */
[----:B------:R0:W-:Y:S04]  /*9ec0*/  STG.E.U16 desc[UR12][R64.64], R63 ;  /* 0x0000003f40007986 */ /* 0x0001e8000c10150c */
[----:B------:R1:W-:Y:S01]  /*9ed0*/  STG.E.U16 desc[UR12][R66.64], R5 ;  /* 0x0000000542007986 */ /* 0x0003e2000c10150c */
[----:B0-----:R-:W-:Y:S01]  /*9ee0*/  LEA.HI.X.SX32 R63, R81, R60, 0x1, P0 ;  /* 0x0000003c513f7211 */ /* 0x001fe200000f0eff */
[----:B------:R-:W-:Y:S01]  /*9ef0*/  IMAD R81, R73, 0x2, R79 ;  /* 0x0000000249517824 */ /* 0x000fe200078e024f */
[----:B------:R-:W-:Y:S02]  /*9f00*/  LEA R74, P0, R77, R2, 0x1 ;  /* 0x000000024d4a7211 */ /* 0x000fe400078008ff */
[----:B------:R-:W-:Y:S01]  /*9f10*/  PRMT R65, R5, 0x7632, R65 ;  /* 0x0000763205417816 */ /* 0x000fe20000000041 */
[----:B------:R-:W-:Y:S01]  /*9f20*/  IMAD R109, R73, 0x2, R81 ;  /* 0x00000002496d7824 */ /* 0x000fe200078e0251 */
[----:B------:R-:W-:-:S02]  /*9f30*/  LEA.HI.X.SX32 R75, R77, R60, 0x1, P0 ;  /* 0x0000003c4d4b7211 */ /* 0x000fc400000f0eff */
[----:B------:R-:W-:Y:S01]  /*9f40*/  LEA R64, P0, R61, R2, 0x1 ;  /* 0x000000023d407211 */ /* 0x000fe200078008ff */
[----:B------:R0:W-:Y:S01]  /*9f50*/  STG.E.U16 desc[UR12][R70.64], R65 ;  /* 0x0000004146007986 */ /* 0x0001e2000c10150c */
[----:B------:R-:W-:Y:S02]  /*9f60*/  LEA R77, R73, R109, 0x1 ;  /* 0x0000006d494d7211 */ /* 0x000fe400078e08ff */
[----:B-1----:R-:W-:Y:S01]  /*9f70*/  PRMT R5, R6, 0x7632, R5 ;  /* 0x0000763206057816 */ /* 0x002fe20000000005 */
[----:B------:R1:W-:Y:S04]  /*9f80*/  STG.E.U16 desc[UR12][R62.64], R6 ;  /* 0x000000063e007986 */ /* 0x0003e8000c10150c */
[----:B------:R2:W-:Y:S01]  /*9f90*/  STG.E.U16 desc[UR12][R74.64], R5 ;  /* 0x000000054a007986 */ /* 0x0005e2000c10150c */
[----:B0-----:R-:W-:Y:S01]  /*9fa0*/  LEA.HI.X.SX32 R65, R61, R60, 0x1, P0 ;  /* 0x0000003c3d417211 */ /* 0x001fe200000f0eff */
[----:B------:R-:W-:Y:S01]  /*9fb0*/  IMAD R61, R73, 0x2, R77 ;  /* 0x00000002493d7824 */ /* 0x000fe200078e024d */
[----:B------:R-:W-:-:S02]  /*9fc0*/  LEA R4, P0, R85, R2, 0x1 ;  /* 0x0000000255047211 */ /* 0x000fc400078008ff */
[----:B-1----:R-:W-:Y:S01]  /*9fd0*/  PRMT R63, R7, 0x7632, R63 ;  /* 0x00007632073f7816 */ /* 0x002fe2000000003f */
[----:B------:R-:W-:Y:S01]  /*9fe0*/  IMAD R111, R73, 0x2, R61 ;  /* 0x00000002496f7824 */ /* 0x000fe200078e023d */
[----:B------:R-:W-:Y:S01]  /*9ff0*/  STG.E.U16 desc[UR12][R64.64], R7 ;  /* 0x0000000740007986 */ /* 0x000fe2000c10150c */
[----:B--2---:R-:W-:Y:S02]  /*a000*/  LEA.HI.X.SX32 R5, R85, R60, 0x1, P0 ;  /* 0x0000003c55057211 */ /* 0x004fe400000f0eff */
[----:B------:R-:W-:Y:S02]  /*a010*/  LEA R66, P0, R87, R2, 0x1 ;  /* 0x0000000257427211 */ /* 0x000fe400078008ff */
[----:B------:R-:W-:Y:S01]  /*a020*/  LEA R85, R73, R111, 0x1 ;  /* 0x0000006f49557211 */ /* 0x000fe200078e08ff */
[----:B------:R0:W-:Y:S01]  /*a030*/  STG.E.U16 desc[UR12][R4.64], R63 ;  /* 0x0000003f04007986 */ /* 0x0001e2000c10150c */
[----:B------:R-:W-:Y:S02]  /*a040*/  LEA.HI.X.SX32 R67, R87, R60, 0x1, P0 ;  /* 0x0000003c57437211 */ /* 0x000fe400000f0eff */
[----:B------:R-:W-:Y:S01]  /*a050*/  LEA R62, P0, R89, R2, 0x1 ;  /* 0x00000002593e7211 */ /* 0x000fe200078008ff */
[----:B------:R-:W-:-:S02]  /*a060*/  IMAD R87, R73, 0x2, R85 ;  /* 0x0000000249577824 */ /* 0x000fc400078e0255 */
[----:B------:R1:W-:Y:S02]  /*a070*/  STG.E.U16 desc[UR12][R66.64], R12 ;  /* 0x0000000c42007986 */ /* 0x0003e4000c10150c */
[----:B------:R-:W-:Y:S01]  /*a080*/  IMAD R75, R73, 0x2, R87 ;  /* 0x00000002494b7824 */ /* 0x000fe200078e0257 */
[----:B0-----:R-:W-:Y:S02]  /*a090*/  LEA.HI.X.SX32 R63, R89, R60, 0x1, P0 ;  /* 0x0000003c593f7211 */ /* 0x001fe400000f0eff */
[----:B------:R-:W-:Y:S02]  /*a0a0*/  LEA R70, P0, R91, R2, 0x1 ;  /* 0x000000025b467211 */ /* 0x000fe400078008ff */
[----:B------:R-:W-:Y:S02]  /*a0b0*/  LEA R89, R73, R75, 0x1 ;  /* 0x0000004b49597211 */ /* 0x000fe400078e08ff */
[----:B------:R-:W-:Y:S02]  /*a0c0*/  LEA.HI.X.SX32 R71, R91, R60, 0x1, P0 ;  /* 0x0000003c5b477211 */ /* 0x000fe400000f0eff */
[----:B------:R-:W-:Y:S01]  /*a0d0*/  LEA R6, P0, R93, R2, 0x1 ;  /* 0x000000025d067211 */ /* 0x000fe200078008ff */
[----:B------:R-:W-:Y:S01]  /*a0e0*/  IMAD R91, R73, 0x2, R89 ;  /* 0x00000002495b7824 */ /* 0x000fe200078e0259 */
[----:B------:R-:W-:-:S02]  /*a0f0*/  PRMT R5, R12, 0x7632, R5 ;  /* 0x000076320c057816 */ /* 0x000fc40000000005 */
[----:B------:R-:W-:Y:S01]  /*a100*/  LEA.HI.X.SX32 R7, R93, R60, 0x1, P0 ;  /* 0x0000003c5d077211 */ /* 0x000fe200000f0eff */
[----:B------:R-:W-:Y:S01]  /*a110*/  IMAD R113, R73, 0x2, R91 ;  /* 0x0000000249717824 */ /* 0x000fe200078e025b */
[----:B------:R-:W-:Y:S01]  /*a120*/  LEA R4, P0, R97, R2, 0x1 ;  /* 0x0000000261047211 */ /* 0x000fe200078008ff */
[----:B------:R0:W-:Y:S03]  /*a130*/  STG.E.U16 desc[UR12][R62.64], R5 ;  /* 0x000000053e007986 */ /* 0x0001e6000c10150c */
[C---:B------:R-:W-:Y:S01]  /*a140*/  LEA R93, R73.reuse, R113, 0x1 ;  /* 0x00000071495d7211 */ /* 0x040fe200078e08ff */
[----:B------:R2:W-:Y:S04]  /*a150*/  STG.E.U16 desc[UR12][R70.64], R13 ;  /* 0x0000000d46007986 */ /* 0x0005e8000c10150c */
[----:B-1----:R-:W-:Y:S01]  /*a160*/  IMAD R67, R73, 0x2, R93 ;  /* 0x0000000249437824 */ /* 0x002fe200078e025d */
[----:B0-----:R-:W-:-:S03]  /*a170*/  LEA.HI.X.SX32 R5, R97, R60, 0x1, P0 ;  /* 0x0000003c61057211 */ /* 0x001fc600000f0eff */
[----:B------:R-:W-:Y:S01]  /*a180*/  IMAD R97, R73, 0x2, R67 ;  /* 0x0000000249617824 */ /* 0x000fe200078e0243 */
[----:B------:R-:W-:Y:S02]  /*a190*/  LEA R64, P0, R83, R2, 0x1 ;  /* 0x0000000253407211 */ /* 0x000fe400078008ff */
[----:B------:R-:W-:Y:S02]  /*a1a0*/  PRMT R63, R13, 0x7632, R63 ;  /* 0x000076320d3f7816 */ /* 0x000fe4000000003f */
[----:B------:R-:W-:Y:S02]  /*a1b0*/  LEA.HI.X.SX32 R65, R83, R60, 0x1, P0 ;  /* 0x0000003c53417211 */ /* 0x000fe400000f0eff */
[----:B------:R-:W-:Y:S01]  /*a1c0*/  LEA R83, R73, R97, 0x1 ;  /* 0x0000006149537211 */ /* 0x000fe200078e08ff */
[----:B------:R0:W-:Y:S01]  /*a1d0*/  STG.E.U16 desc[UR12][R6.64], R63 ;  /* 0x0000003f06007986 */ /* 0x0001e2000c10150c */
[----:B------:R-:W-:-:S03]  /*a1e0*/  LEA R62, P0, R95, R2, 0x1 ;  /* 0x000000025f3e7211 */ /* 0x000fc600078008ff */
[----:B--2---:R-:W-:Y:S01]  /*a1f0*/  IMAD R71, R73, 0x2, R83 ;  /* 0x0000000249477824 */ /* 0x004fe200078e0253 */
[----:B------:R1:W-:Y:S01]  /*a200*/  STG.E.U16 desc[UR12][R4.64], R14 ;  /* 0x0000000e04007986 */ /* 0x0003e2000c10150c */
[----:B0-----:R-:W-:Y:S02]  /*a210*/  LEA.HI.X.SX32 R63, R95, R60, 0x1, P0 ;  /* 0x0000003c5f3f7211 */ /* 0x001fe400000f0eff */
[----:B------:R-:W-:Y:S01]  /*a220*/  IMAD R95, R73, 0x2, R71 ;  /* 0x00000002495f7824 */ /* 0x000fe200078e0247 */
[C---:B------:R-:W-:Y:S02]  /*a230*/  LEA R12, P0, R99.reuse, R2, 0x1 ;  /* 0x00000002630c7211 */ /* 0x040fe400078008ff */
[----:B-1----:R-:W-:Y:S02]  /*a240*/  PRMT R5, R14, 0x7632, R5 ;  /* 0x000076320e057816 */ /* 0x002fe40000000005 */
[----:B------:R-:W-:Y:S02]  /*a250*/  LEA.HI.X.SX32 R13, R99, R60, 0x1, P0 ;  /* 0x0000003c630d7211 */ /* 0x000fe400000f0eff */
[----:B------:R-:W-:Y:S01]  /*a260*/  LEA R6, P0, R101, R2, 0x1 ;  /* 0x0000000265067211 */ /* 0x000fe200078008ff */
[----:B------:R0:W-:Y:S01]  /*a270*/  STG.E.U16 desc[UR12][R64.64], R5 ;  /* 0x0000000540007986 */ /* 0x0001e2000c10150c */
[----:B------:R-:W-:-:S02]  /*a280*/  LEA R99, R73, R95, 0x1 ;  /* 0x0000005f49637211 */ /* 0x000fc400078e08ff */
[----:B------:R-:W-:Y:S01]  /*a290*/  LEA.HI.X.SX32 R7, R101, R60, 0x1, P0 ;  /* 0x0000003c65077211 */ /* 0x000fe200000f0eff */
[----:B------:R-:W-:Y:S01]  /*a2a0*/  STG.E.U16 desc[UR12][R62.64], R15 ;  /* 0x0000000f3e007986 */ /* 0x000fe2000c10150c */
[----:B------:R-:W-:Y:S01]  /*a2b0*/  LEA R4, P0, R103, R2, 0x1 ;  /* 0x0000000267047211 */ /* 0x000fe200078008ff */
[----:B------:R-:W-:-:S04]  /*a2c0*/  IMAD R101, R73, 0x2, R99 ;  /* 0x0000000249657824 */ /* 0x000fc800078e0263 */
[----:B------:R-:W-:Y:S01]  /*a2d0*/  IMAD R115, R73, 0x2, R101 ;  /* 0x0000000249737824 */ /* 0x000fe200078e0265 */
[----:B0-----:R-:W-:Y:S02]  /*a2e0*/  PRMT R65, R15, 0x7632, R65 ;  /* 0x000076320f417816 */ /* 0x001fe40000000041 */
[----:B------:R-:W-:Y:S02]  /*a2f0*/  LEA.HI.X.SX32 R5, R103, R60, 0x1, P0 ;  /* 0x0000003c67057211 */ /* 0x000fe400000f0eff */
[----:B------:R-:W-:Y:S01]  /*a300*/  LEA R64, P0, R105, R2, 0x1 ;  /* 0x0000000269407211 */ /* 0x000fe200078008ff */
[----:B------:R0:W-:Y:S01]  /*a310*/  STG.E.U16 desc[UR12][R12.64], R65 ;  /* 0x000000410c007986 */ /* 0x0001e2000c10150c */
[----:B------:R-:W-:-:S03]  /*a320*/  LEA R103, R73, R115, 0x1 ;  /* 0x0000007349677211 */ /* 0x000fc600078e08ff */
[----:B---3--:R1:W-:Y:S01]  /*a330*/  STG.E.U16 desc[UR12][R6.64], R20 ;  /* 0x0000001406007986 */ /* 0x0083e2000c10150c */
[----:B0-----:R-:W-:Y:S01]  /*a340*/  LEA.HI.X.SX32 R65, R105, R60, 0x1, P0 ;  /* 0x0000003c69417211 */ /* 0x001fe200000f0eff */
[----:B------:R-:W-:Y:S01]  /*a350*/  IMAD R105, R73, 0x2, R103 ;  /* 0x0000000249697824 */ /* 0x000fe200078e0267 */
[----:B------:R-:W-:Y:S02]  /*a360*/  LEA R14, P0, R107, R2, 0x1 ;  /* 0x000000026b0e7211 */ /* 0x000fe400078008ff */
[----:B-1----:R-:W-:Y:S01]  /*a370*/  PRMT R7, R20, 0x7632, R7 ;  /* 0x0000763214077816 */ /* 0x002fe20000000007 */
[----:B------:R-:W-:Y:S01]  /*a380*/  IMAD R117, R73, 0x2, R105 ;  /* 0x0000000249757824 */ /* 0x000fe200078e0269 */
[----:B------:R-:W-:Y:S02]  /*a390*/  LEA.HI.X.SX32 R15, R107, R60, 0x1, P0 ;  /* 0x0000003c6b0f7211 */ /* 0x000fe400000f0eff */
[----:B------:R-:W-:Y:S01]  /*a3a0*/  LEA R12, P0, R79, R2, 0x1 ;  /* 0x000000024f0c7211 */ /* 0x000fe200078008ff */
[----:B------:R0:W-:Y:S01]  /*a3b0*/  STG.E.U16 desc[UR12][R4.64], R7 ;  /* 0x0000000704007986 */ /* 0x0001e2000c10150c */
[----:B------:R-:W-:-:S02]  /*a3c0*/  LEA R107, R73, R117, 0x1 ;  /* 0x00000075496b7211 */ /* 0x000fc400078e08ff */
[----:B------:R-:W-:Y:S01]  /*a3d0*/  LEA.HI.X.SX32 R13, R79, R60, 0x1, P0 ;  /* 0x0000003c4f0d7211 */ /* 0x000fe200000f0eff */
[----:B------:R1:W-:Y:S01]  /*a3e0*/  STG.E.U16 desc[UR12][R64.64], R21 ;  /* 0x0000001540007986 */ /* 0x0003e2000c10150c */
[-C--:B------:R-:W-:Y:S01]  /*a3f0*/  LEA R6, P0, R81, R2.reuse, 0x1 ;  /* 0x0000000251067211 */ /* 0x080fe200078008ff */
[----:B------:R-:W-:Y:S01]  /*a400*/  IMAD R79, R73, 0x2, R107 ;  /* 0x00000002494f7824 */ /* 0x000fe200078e026b */
[----:B------:R-:W-:-:S03]  /*a410*/  LEA R20, P1, R77, R2, 0x1 ;  /* 0x000000024d147211 */ /* 0x000fc600078208ff */
[----:B------:R-:W-:Y:S01]  /*a420*/  IMAD R119, R73, 0x2, R79 ;  /* 0x0000000249777824 */ /* 0x000fe200078e024f */
[----:B0-----:R-:W-:Y:S02]  /*a430*/  LEA.HI.X.SX32 R7, R81, R60, 0x1, P0 ;  /* 0x0000003c51077211 */ /* 0x001fe400000f0eff */
[----:B------:R-:W-:Y:S02]  /*a440*/  PRMT R5, R21, 0x7632, R5 ;  /* 0x0000763215057816 */ /* 0x000fe40000000005 */
[----:B------:R-:W-:Y:S02]  /*a450*/  LEA R81, R73, R119, 0x1 ;  /* 0x0000007749517211 */ /* 0x000fe400078e08ff */
[----:B------:R-:W-:Y:S01]  /*a460*/  LEA R4, P0, R109, R2, 0x1 ;  /* 0x000000026d047211 */ /* 0x000fe200078008ff */
[----:B------:R0:W-:Y:S01]  /*a470*/  STG.E.U16 desc[UR12][R14.64], R5 ;  /* 0x000000050e007986 */ /* 0x0001e2000c10150c */
[----:B-1----:R-:W-:Y:S01]  /*a480*/  LEA.HI.X.SX32 R21, R77, R60, 0x1, P1 ;  /* 0x0000003c4d157211 */ /* 0x002fe200008f0eff */
[----:B------:R-:W-:Y:S01]  /*a490*/  IMAD R121, R73, 0x2, R81 ;  /* 0x0000000249797824 */ /* 0x000fe200078e0251 */
[C---:B------:R-:W-:Y:S01]  /*a4a0*/  LEA R62, P1, R97.reuse, R2, 0x1 ;  /* 0x00000002613e7211 */ /* 0x040fe200078208ff */
[----:B------:R-:W-:Y:S03]  /*a4b0*/  STG.E.U16 desc[UR12][R12.64], R22 ;  /* 0x000000160c007986 */ /* 0x000fe6000c10150c */
[----:B------:R-:W-:-:S02]  /*a4c0*/  LEA.HI.X.SX32 R63, R97, R60, 0x1, P1 ;  /* 0x0000003c613f7211 */ /* 0x000fc400008f0eff */
[----:B0-----:R-:W-:Y:S01]  /*a4d0*/  LEA.HI.X.SX32 R5, R109, R60, 0x1, P0 ;  /* 0x0000003c6d057211 */ /* 0x001fe200000f0eff */
[----:B------:R-:W-:Y:S01]  /*a4e0*/  IMAD R109, R73, 0x2, R121 ;  /* 0x00000002496d7824 */ /* 0x000fe200078e0279 */
[----:B------:R-:W-:Y:S02]  /*a4f0*/  PRMT R15, R22, 0x7632, R15 ;  /* 0x00007632160f7816 */ /* 0x000fe4000000000f */
[----:B------:R-:W-:Y:S02]  /*a500*/  LEA R14, P0, R61, R2, 0x1 ;  /* 0x000000023d0e7211 */ /* 0x000fe400078008ff */
[C---:B------:R-:W-:Y:S01]  /*a510*/  LEA R123, R73.reuse, R109, 0x1 ;  /* 0x0000006d497b7211 */ /* 0x040fe200078e08ff */
[----:B------:R0:W-:Y:S04]  /*a520*/  STG.E.U16 desc[UR12][R6.64], R15 ;  /* 0x0000000f06007986 */ /* 0x0001e8000c10150c */
[C---:B------:R-:W-:Y:S01]  /*a530*/  IMAD R125, R73.reuse, 0x2, R123 ;  /* 0x00000002497d7824 */ /* 0x040fe200078e027b */
[----:B------:R5:W-:Y:S03]  /*a540*/  STG.E.U16 desc[UR12][R4.64], R23 ;  /* 0x0000001704007986 */ /* 0x000be6000c10150c */
[----:B------:R-:W-:Y:S01]  /*a550*/  IMAD R127, R73, 0x2, R125 ;  /* 0x00000002497f7824 */ /* 0x000fe200078e027d */
[----:B0-----:R-:W-:-:S02]  /*a560*/  PRMT R7, R23, 0x7632, R7 ;  /* 0x0000763217077816 */ /* 0x001fc40000000007 */
[----:B------:R-:W-:Y:S02]  /*a570*/  LEA.HI.X.SX32 R15, R61, R60, 0x1, P0 ;  /* 0x0000003c3d0f7211 */ /* 0x000fe400000f0eff */
[----:B------:R-:W-:Y:S01]  /*a580*/  LEA R6, P0, R111, R2, 0x1 ;  /* 0x000000026f067211 */ /* 0x000fe200078008ff */
[----:B------:R0:W-:Y:S01]  /*a590*/  STG.E.U16 desc[UR12][R20.64], R7 ;  /* 0x0000000714007986 */ /* 0x0001e2000c10150c */
[----:B-----5:R-:W-:Y:S02]  /*a5a0*/  PRMT R5, R44, 0x7632, R5 ;  /* 0x000076322c057816 */ /* 0x020fe40000000005 */
[----:B------:R-:W-:Y:S01]  /*a5b0*/  PRMT R61, R37, 0x7632, R61 ;  /* 0x00007632253d7816 */ /* 0x000fe2000000003d */
[----:B------:R-:W-:Y:S01]  /*a5c0*/  STG.E.U16 desc[UR12][R14.64], R44 ;  /* 0x0000002c0e007986 */ /* 0x000fe2000c10150c */
[----:B0-----:R-:W-:Y:S02]  /*a5d0*/  LEA.HI.X.SX32 R7, R111, R60, 0x1, P0 ;  /* 0x0000003c6f077211 */ /* 0x001fe400000f0eff */
[----:B------:R-:W-:-:S02]  /*a5e0*/  LEA R111, R73, R127, 0x1 ;  /* 0x0000007f496f7211 */ /* 0x000fc400078e08ff */
[----:B------:R-:W-:Y:S01]  /*a5f0*/  LEA R12, P0, R85, R2, 0x1 ;  /* 0x00000002550c7211 */ /* 0x000fe200078008ff */
[----:B------:R0:W-:Y:S02]  /*a600*/  STG.E.U16 desc[UR12][R6.64], R5 ;  /* 0x0000000506007986 */ /* 0x0001e4000c10150c */
[----:B------:R-:W-:Y:S01]  /*a610*/  IMAD R129, R73, 0x2, R111 ;  /* 0x0000000249817824 */ /* 0x000fe200078e026f */
[----:B------:R-:W-:Y:S02]  /*a620*/  LEA.HI.X.SX32 R13, R85, R60, 0x1, P0 ;  /* 0x0000003c550d7211 */ /* 0x000fe400000f0eff */
[----:B------:R-:W-:Y:S01]  /*a630*/  LEA R4, P0, R87, R2, 0x1 ;  /* 0x0000000257047211 */ /* 0x000fe200078008ff */
[C---:B------:R-:W-:Y:S02]  /*a640*/  IMAD R131, R73.reuse, 0x2, R129 ;  /* 0x0000000249837824 */ /* 0x040fe400078e0281 */
[----:B------:R-:W-:Y:S03]  /*a650*/  STG.E.U16 desc[UR12][R12.64], R45 ;  /* 0x0000002d0c007986 */ /* 0x000fe6000c10150c */
[----:B------:R-:W-:-:S02]  /*a660*/  LEA R135, R73, R131, 0x1 ;  /* 0x0000008349877211 */ /* 0x000fc400078e08ff */
[----:B0-----:R-:W-:Y:S02]  /*a670*/  LEA.HI.X.SX32 R5, R87, R60, 0x1, P0 ;  /* 0x0000003c57057211 */ /* 0x001fe400000f0eff */
[----:B------:R-:W-:Y:S01]  /*a680*/  LEA R20, P0, R75, R2, 0x1 ;  /* 0x000000024b147211 */ /* 0x000fe200078008ff */
[----:B------:R-:W-:Y:S01]  /*a690*/  IMAD R137, R73, 0x2, R135 ;  /* 0x0000000249897824 */ /* 0x000fe200078e0287 */
[----:B------:R-:W-:Y:S02]  /*a6a0*/  PRMT R7, R45, 0x7632, R7 ;  /* 0x000076322d077816 */ /* 0x000fe40000000007 */
[----:B------:R-:W-:Y:S01]  /*a6b0*/  LEA.HI.X.SX32 R21, R75, R60, 0x1, P0 ;  /* 0x0000003c4b157211 */ /* 0x000fe200000f0eff */
[----:B------:R-:W-:Y:S01]  /*a6c0*/  IMAD R139, R73, 0x2, R137 ;  /* 0x00000002498b7824 */ /* 0x000fe200078e0289 */
[----:B------:R-:W-:Y:S01]  /*a6d0*/  LEA R14, P0, R89, R2, 0x1 ;  /* 0x00000002590e7211 */ /* 0x000fe200078008ff */
[----:B------:R0:W-:Y:S03]  /*a6e0*/  STG.E.U16 desc[UR12][R4.64], R7 ;  /* 0x0000000704007986 */ /* 0x0001e6000c10150c */
[----:B------:R-:W-:Y:S01]  /*a6f0*/  LEA R141, R73, R139, 0x1 ;  /* 0x0000008b498d7211 */ /* 0x000fe200078e08ff */
[----:B------:R-:W-:Y:S01]  /*a700*/  STG.E.U16 desc[UR12][R20.64], R46 ;  /* 0x0000002e14007986 */ /* 0x000fe2000c10150c */
[----:B------:R-:W-:-:S02]  /*a710*/  LEA.HI.X.SX32 R15, R89, R60, 0x1, P0 ;  /* 0x0000003c590f7211 */ /* 0x000fc400000f0eff */
[----:B------:R-:W-:Y:S01]  /*a720*/  LEA R6, P0, R91, R2, 0x1 ;  /* 0x000000025b067211 */ /* 0x000fe200078008ff */
[----:B------:R-:W-:-:S03]  /*a730*/  IMAD R143, R73, 0x2, R141 ;  /* 0x00000002498f7824 */ /* 0x000fc600078e028d */
[----:B0-----:R-:W-:Y:S01]  /*a740*/  LEA.HI.X.SX32 R7, R91, R60, 0x1, P0 ;  /* 0x0000003c5b077211 */ /* 0x001fe200000f0eff */
[----:B------:R-:W-:Y:S01]  /*a750*/  IMAD R145, R73, 0x2, R143 ;  /* 0x0000000249917824 */ /* 0x000fe200078e028f */
[C---:B------:R-:W-:Y:S02]  /*a760*/  LEA R12, P0, R113.reuse, R2, 0x1 ;  /* 0x00000002710c7211 */ /* 0x040fe400078008ff */
[----:B------:R-:W-:Y:S02]  /*a770*/  PRMT R5, R46, 0x7632, R5 ;  /* 0x000076322e057816 */ /* 0x000fe40000000005 */
[----:B------:R-:W-:Y:S02]  /*a780*/  LEA.HI.X.SX32 R13, R113, R60, 0x1, P0 ;  /* 0x0000003c710d7211 */ /* 0x000fe400000f0eff */
[----:B------:R-:W-:Y:S01]  /*a790*/  LEA R113, R73, R145, 0x1 ;  /* 0x0000009149717211 */ /* 0x000fe200078e08ff */
[----:B------:R0:W-:Y:S01]  /*a7a0*/  STG.E.U16 desc[UR12][R14.64], R5 ;  /* 0x000000050e007986 */ /* 0x0001e2000c10150c */
[----:B------:R-:W-:-:S03]  /*a7b0*/  LEA R4, P0, R93, R2, 0x1 ;  /* 0x000000025d047211 */ /* 0x000fc600078008ff */
[C---:B------:R-:W-:Y:S01]  /*a7c0*/  IMAD R147, R73.reuse, 0x2, R113 ;  /* 0x0000000249937824 */ /* 0x040fe200078e0271 */
[----:B------:R1:W-:Y:S03]  /*a7d0*/  STG.E.U16 desc[UR12][R6.64], R47 ;  /* 0x0000002f06007986 */ /* 0x0003e6000c10150c */
[----:B------:R-:W-:Y:S01]  /*a7e0*/  IMAD R149, R73, 0x2, R147 ;  /* 0x0000000249957824 */ /* 0x000fe200078e0293 */
[----:B0-----:R-:W-:-:S04]  /*a7f0*/  PRMT R15, R47, 0x7632, R15 ;  /* 0x000076322f0f7816 */ /* 0x001fc8000000000f */
[----:B------:R-:W-:Y:S02]  /*a800*/  LEA R151, R73, R149, 0x1 ;  /* 0x0000009549977211 */ /* 0x000fe400078e08ff */
[----:B------:R-:W-:Y:S01]  /*a810*/  LEA.HI.X.SX32 R5, R93, R60, 0x1, P0 ;  /* 0x0000003c5d057211 */ /* 0x000fe200000f0eff */
[----:B------:R0:W-:Y:S01]  /*a820*/  STG.E.U16 desc[UR12][R12.64], R15 ;  /* 0x0000000f0c007986 */ /* 0x0001e2000c10150c */
[-C--:B------:R-:W-:Y:S01]  /*a830*/  LEA R20, P0, R67, R2.reuse, 0x1 ;  /* 0x0000000243147211 */ /* 0x080fe200078008ff */
[----:B-1----:R-:W-:Y:S01]  /*a840*/  IMAD R7, R73, 0x2, R151 ;  /* 0x0000000249077824 */ /* 0x002fe200078e0297 */
[----:B------:R-:W-:Y:S01]  /*a850*/  LEA R14, P1, R71, R2, 0x1 ;  /* 0x00000002470e7211 */ /* 0x000fe200078208ff */
[----:B------:R1:W-:Y:S01]  /*a860*/  STG.E.U16 desc[UR12][R4.64], R36 ;  /* 0x0000002404007986 */ /* 0x0003e2000c10150c */
[----:B------:R-:W-:Y:S01]  /*a870*/  LEA.HI.X.SX32 R21, R67, R60, 0x1, P0 ;  /* 0x0000003c43157211 */ /* 0x000fe200000f0eff */
[----:B------:R-:W-:-:S05]  /*a880*/  IMAD R153, R73, 0x2, R7 ;  /* 0x0000000249997824 */ /* 0x000fca00078e0207 */
[----:B------:R-:W-:Y:S02]  /*a890*/  LEA R155, R73, R153, 0x1 ;  /* 0x00000099499b7211 */ /* 0x000fe400078e08ff */
[----:B0-----:R-:W-:Y:S02]  /*a8a0*/  PRMT R13, R36, 0x7632, R13 ;  /* 0x00007632240d7816 */ /* 0x001fe4000000000d */
[----:B------:R-:W-:Y:S01]  /*a8b0*/  LEA.HI.X.SX32 R15, R71, R60, 0x1, P1 ;  /* 0x0000003c470f7211 */ /* 0x000fe200008f0eff */
[----:B-1----:R-:W-:Y:S01]  /*a8c0*/  IMAD R5, R73, 0x2, R155 ;  /* 0x0000000249057824 */ /* 0x002fe200078e029b */
[-C--:B------:R-:W-:Y:S01]  /*a8d0*/  LEA R12, P0, R83, R2.reuse, 0x1 ;  /* 0x00000002530c7211 */ /* 0x080fe200078008ff */
[----:B------:R0:W-:Y:S01]  /*a8e0*/  STG.E.U16 desc[UR12][R20.64], R13 ;  /* 0x0000000d14007986 */ /* 0x0001e2000c10150c */
[----:B------:R-:W-:Y:S01]  /*a8f0*/  LEA R44, P1, R99, R2, 0x1 ;  /* 0x00000002632c7211 */ /* 0x000fe200078208ff */
[----:B------:R-:W-:Y:S02]  /*a900*/  IMAD R159, R73, 0x2, R5 ;  /* 0x00000002499f7824 */ /* 0x000fe400078e0205 */
[----:B------:R1:W-:Y:S01]  /*a910*/  STG.E.U16 desc[UR12][R62.64], R37 ;  /* 0x000000253e007986 */ /* 0x0003e2000c10150c */
[----:B------:R-:W-:-:S02]  /*a920*/  LEA.HI.X.SX32 R45, R99, R60, 0x1, P1 ;  /* 0x0000003c632d7211 */ /* 0x000fc400008f0eff */
[----:B------:R-:W-:Y:S02]  /*a930*/  LEA R161, R73, R159, 0x1 ;  /* 0x0000009f49a17211 */ /* 0x000fe400078e08ff */
[----:B------:R-:W-:-:S03]  /*a940*/  LEA R46, P1, R103, R2, 0x1 ;  /* 0x00000002672e7211 */ /* 0x000fc600078208ff */
[----:B------:R-:W-:Y:S01]  /*a950*/  IMAD R163, R73, 0x2, R161 ;  /* 0x0000000249a37824 */ /* 0x000fe200078e02a1 */
[----:B0-----:R-:W-:Y:S02]  /*a960*/  LEA R20, P2, R101, R2, 0x1 ;  /* 0x0000000265147211 */ /* 0x001fe400078408ff */
[-C--:B------:R-:W-:Y:S01]  /*a970*/  LEA.HI.X.SX32 R13, R83, R60.reuse, 0x1, P0 ;  /* 0x0000003c530d7211 */ /* 0x080fe200000f0eff */
[----:B------:R-:W-:Y:S01]  /*a980*/  IMAD R165, R73, 0x2, R163 ;  /* 0x0000000249a57824 */ /* 0x000fe200078e02a3 */
[----:B------:R-:W-:Y:S02]  /*a990*/  LEA.HI.X.SX32 R21, R101, R60, 0x1, P2 ;  /* 0x0000003c65157211 */ /* 0x000fe400010f0eff */
[----:B-1----:R-:W-:Y:S01]  /*a9a0*/  LEA R62, P2, R105, R2, 0x1 ;  /* 0x00000002693e7211 */ /* 0x002fe200078408ff */
[----:B------:R0:W-:Y:S01]  /*a9b0*/  STG.E.U16 desc[UR12][R12.64], R61 ;  /* 0x0000003d0c007986 */ /* 0x0001e2000c10150c */
[----:B------:R-:W-:Y:S02]  /*a9c0*/  LEA R167, R73, R165, 0x1 ;  /* 0x000000a549a77211 */ /* 0x000fe400078e08ff */
[----:B------:R-:W-:Y:S01]  /*a9d0*/  LEA.HI.X.SX32 R63, R105, R60, 0x1, P2 ;  /* 0x0000003c693f7211 */ /* 0x000fe200010f0eff */
[----:B------:R1:W-:Y:S01]  /*a9e0*/  STG.E.U16 desc[UR12][R14.64], R38 ;  /* 0x000000260e007986 */ /* 0x0003e2000c10150c */
[-C--:B------:R-:W-:Y:S01]  /*a9f0*/  LEA R70, P2, R79, R2.reuse, 0x1 ;  /* 0x000000024f467211 */ /* 0x080fe200078408ff */
[----:B------:R-:W-:Y:S01]  /*aa00*/  IMAD R169, R73, 0x2, R167 ;  /* 0x0000000249a97824 */ /* 0x000fe200078e02a7 */
[----:B------:R-:W-:-:S02]  /*aa10*/  LEA R22, P0, R95, R2, 0x1 ;  /* 0x000000025f167211 */ /* 0x000fc400078008ff */
[----:B------:R-:W-:Y:S01]  /*aa20*/  LEA.HI.X.SX32 R71, R79, R60, 0x1, P2 ;  /* 0x0000003c4f477211 */ /* 0x000fe200010f0eff */
[----:B------:R-:W-:Y:S01]  /*aa30*/  IMAD R171, R73, 0x2, R169 ;  /* 0x0000000249ab7824 */ /* 0x000fe200078e02a9 */
[----:B------:R-:W-:Y:S02]  /*aa40*/  LEA R78, P2, R121, R2, 0x1 ;  /* 0x00000002794e7211 */ /* 0x000fe400078408ff */
[-C--:B------:R-:W-:Y:S02]  /*aa50*/  LEA.HI.X.SX32 R23, R95, R60.reuse, 0x1, P0 ;  /* 0x0000003c5f177211 */ /* 0x080fe400000f0eff */
[----:B------:R-:W-:Y:S02]  /*aa60*/  LEA R173, R73, R171, 0x1 ;  /* 0x000000ab49ad7211 */ /* 0x000fe400078e08ff */
[----:B------:R-:W-:Y:S02]  /*aa70*/  LEA.HI.X.SX32 R79, R121, R60, 0x1, P2 ;  /* 0x0000003c794f7211 */ /* 0x000fe400010f0eff */
[-C--:B------:R-:W-:Y:S01]  /*aa80*/  LEA R84, P2, R125, R2.reuse, 0x1 ;  /* 0x000000027d547211 */ /* 0x080fe200078408ff */
[----:B------:R-:W-:Y:S01]  /*aa90*/  IMAD R175, R73, 0x2, R173 ;  /* 0x0000000249af7824 */ /* 0x000fe200078e02ad */
[----:B------:R-:W-:-:S02]  /*aaa0*/  LEA R36, P0, R115, R2, 0x1 ;  /* 0x0000000273247211 */ /* 0x000fc400078008ff */
[----:B------:R-:W-:Y:S01]  /*aab0*/  LEA.HI.X.SX32 R85, R125, R60, 0x1, P2 ;  /* 0x0000003c7d557211 */ /* 0x000fe200010f0eff */
[----:B------:R-:W-:Y:S01]  /*aac0*/  IMAD R177, R73, 0x2, R175 ;  /* 0x0000000249b17824 */ /* 0x000fe200078e02af */
[----:B------:R-:W-:Y:S02]  /*aad0*/  LEA R90, P2, R129, R2, 0x1 ;  /* 0x00000002815a7211 */ /* 0x000fe400078408ff */
[----:B------:R-:W-:Y:S02]  /*aae0*/  LEA.HI.X.SX32 R37, R115, R60, 0x1, P0 ;  /* 0x0000003c73257211 */ /* 0x000fe400000f0eff */
[----:B------:R-:W-:Y:S02]  /*aaf0*/  LEA R179, R73, R177, 0x1 ;  /* 0x000000b149b37211 */ /* 0x000fe400078e08ff */
[----:B------:R-:W-:Y:S02]  /*ab00*/  LEA R64, P0, R117, R2, 0x1 ;  /* 0x0000000275407211 */ /* 0x000fe400078008ff */
[----:B------:R-:W-:Y:S01]  /*ab10*/  LEA.HI.X.SX32 R91, R129, R60, 0x1, P2 ;  /* 0x0000003c815b7211 */ /* 0x000fe200010f0eff */
        /* <DEDUP_REMOVED lines=20> */
[-C--:B------:R-:W-:Y:S01]  /*ac60*/  LEA.HI.X.SX32 R77, R81, R60.reuse, 0x1, P1 ;  /* 0x0000003c514d7211 */ /* 0x080fe200008f0eff */
[----:B------:R-:W-:Y:S01]  /*ac70*/  IMAD R195, R73, 0x2, R193 ;  /* 0x0000000249c37824 */ /* 0x000fe200078e02c1 */
[-C--:B------:R-:W-:Y:S02]  /*ac80*/  LEA.HI.X.SX32 R81, R109, R60.reuse, 0x1, P0 ;  /* 0x0000003c6d517211 */ /* 0x080fe400000f0eff */
[----:B------:R-:W-:Y:S02]  /*ac90*/  LEA.HI.X.SX32 R109, R147, R60, 0x1, P2 ;  /* 0x0000003c936d7211 */ /* 0x000fe400010f0eff */
[-C--:B------:R-:W-:Y:S02]  /*aca0*/  LEA R114, P2, R7, R2.reuse, 0x1 ;  /* 0x0000000207727211 */ /* 0x080fe400078408ff */
[----:B------:R-:W-:Y:S02]  /*acb0*/  LEA R82, P1, R123, R2, 0x1 ;  /* 0x000000027b527211 */ /* 0x000fe400078208ff */
[----:B------:R-:W-:-:S02]  /*acc0*/  LEA.HI.X.SX32 R115, R7, R60, 0x1, P2 ;  /* 0x0000003c07737211 */ /* 0x000fc400010f0eff */
[----:B------:R-:W-:Y:S02]  /*acd0*/  LEA R7, R73, R195, 0x1 ;  /* 0x000000c349077211 */ /* 0x000fe400078e08ff */
[----:B------:R-:W-:Y:S02]  /*ace0*/  LEA R120, P2, R5, R2, 0x1 ;  /* 0x0000000205787211 */ /* 0x000fe400078408ff */
[-C--:B------:R-:W-:Y:S01]  /*acf0*/  LEA.HI.X.SX32 R83, R123, R60.reuse, 0x1, P1 ;  /* 0x0000003c7b537211 */ /* 0x080fe200008f0eff */
[----:B------:R-:W-:Y:S01]  /*ad00*/  IMAD R197, R73, 0x2, R7 ;  /* 0x0000000249c57824 */ /* 0x000fe200078e0207 */
[----:B------:R-:W-:Y:S02]  /*ad10*/  LEA.HI.X.SX32 R121, R5, R60, 0x1, P2 ;  /* 0x0000003c05797211 */ /* 0x000fe400010f0eff */
[-C--:B------:R-:W-:Y:S01]  /*ad20*/  LEA R88, P1, R111, R2.reuse, 0x1 ;  /* 0x000000026f587211 */ /* 0x080fe200078208ff */
[----:B------:R-:W-:Y:S01]  /*ad30*/  IMAD R5, R73, 0x2, R197 ;  /* 0x0000000249057824 */ /* 0x000fe200078e02c5 */
[----:B------:R-:W-:-:S02]  /*ad40*/  LEA R86, P0, R127, R2, 0x1 ;  /* 0x000000027f567211 */ /* 0x000fc400078008ff */
[----:B------:R-:W-:Y:S02]  /*ad50*/  LEA.HI.X.SX32 R89, R111, R60, 0x1, P1 ;  /* 0x0000003c6f597211 */ /* 0x000fe400008f0eff */
[----:B------:R-:W-:Y:S02]  /*ad60*/  LEA R199, R73, R5, 0x1 ;  /* 0x0000000549c77211 */ /* 0x000fe400078e08ff */
[----:B------:R-:W-:Y:S02]  /*ad70*/  LEA R94, P1, R135, R2, 0x1 ;  /* 0x00000002875e7211 */ /* 0x000fe400078208ff */
[----:B------:R-:W-:Y:S01]  /*ad80*/  LEA.HI.X.SX32 R87, R127, R60, 0x1, P0 ;  /* 0x0000003c7f577211 */ /* 0x000fe200000f0eff */
[----:B------:R-:W-:Y:S01]  /*ad90*/  IMAD R201, R73, 0x2, R199 ;  /* 0x0000000249c97824 */ /* 0x000fe200078e02c7 */
[----:B------:R-:W-:Y:S02]  /*ada0*/  LEA R92, P0, R131, R2, 0x1 ;  /* 0x00000002835c7211 */ /* 0x000fe400078008ff */
[----:B------:R-:W-:Y:S01]  /*adb0*/  LEA.HI.X.SX32 R95, R135, R60, 0x1, P1 ;  /* 0x0000003c875f7211 */ /* 0x000fe200008f0eff */
[----:B------:R-:W-:Y:S01]  /*adc0*/  IMAD R203, R73, 0x2, R201 ;  /* 0x0000000249cb7824 */ /* 0x000fe200078e02c9 */
[----:B------:R-:W-:-:S02]  /*add0*/  LEA R100, P1, R141, R2, 0x1 ;  /* 0x000000028d647211 */ /* 0x000fc400078208ff */
[----:B------:R-:W-:Y:S02]  /*ade0*/  LEA.HI.X.SX32 R93, R131, R60, 0x1, P0 ;  /* 0x0000003c835d7211 */ /* 0x000fe400000f0eff */
[----:B------:R-:W-:Y:S02]  /*adf0*/  LEA R98, P0, R139, R2, 0x1 ;  /* 0x000000028b627211 */ /* 0x000fe400078008ff */
[----:B------:R-:W-:Y:S02]  /*ae00*/  LEA.HI.X.SX32 R101, R141, R60, 0x1, P1 ;  /* 0x0000003c8d657211 */ /* 0x000fe400008f0eff */
[----:B------:R-:W-:Y:S02]  /*ae10*/  LEA R106, P1, R113, R2, 0x1 ;  /* 0x00000002716a7211 */ /* 0x000fe400078208ff */
[----:B------:R-:W-:Y:S02]  /*ae20*/  LEA.HI.X.SX32 R99, R139, R60, 0x1, P0 ;  /* 0x0000003c8b637211 */ /* 0x000fe400000f0eff */
[----:B------:R-:W-:-:S02]  /*ae30*/  LEA R205, R73, R203, 0x1 ;  /* 0x000000cb49cd7211 */ /* 0x000fc400078e08ff */
[----:B------:R-:W-:Y:S02]  /*ae40*/  LEA R104, P0, R145, R2, 0x1 ;  /* 0x0000000291687211 */ /* 0x000fe400078008ff */
[----:B------:R-:W-:Y:S01]  /*ae50*/  LEA.HI.X.SX32 R107, R113, R60, 0x1, P1 ;  /* 0x0000003c716b7211 */ /* 0x000fe200008f0eff */
[----:B------:R-:W-:Y:S01]  /*ae60*/  IMAD R207, R73, 0x2, R205 ;  /* 0x0000000249cf7824 */ /* 0x000fe200078e02cd */
[----:B------:R-:W-:Y:S02]  /*ae70*/  LEA R112, P1, R151, R2, 0x1 ;  /* 0x0000000297707211 */ /* 0x000fe400078208ff */
[----:B------:R-:W-:Y:S01]  /*ae80*/  LEA.HI.X.SX32 R105, R145, R60, 0x1, P0 ;  /* 0x0000003c91697211 */ /* 0x000fe200000f0eff */
[----:B------:R-:W-:Y:S01]  /*ae90*/  IMAD R209, R73, 0x2, R207 ;  /* 0x0000000249d17824 */ /* 0x000fe200078e02cf */
[----:B------:R-:W-:Y:S02]  /*aea0*/  LEA R110, P0, R149, R2, 0x1 ;  /* 0x00000002956e7211 */ /* 0x000fe400078008ff */
[----:B------:R-:W-:-:S02]  /*aeb0*/  LEA.HI.X.SX32 R113, R151, R60, 0x1, P1 ;  /* 0x0000003c97717211 */ /* 0x000fc400008f0eff */
[-C--:B------:R-:W-:Y:S02]  /*aec0*/  LEA R118, P1, R155, R2.reuse, 0x1 ;  /* 0x000000029b767211 */ /* 0x080fe400078208ff */
[----:B------:R-:W-:Y:S02]  /*aed0*/  LEA R126, P2, R163, R2, 0x1 ;  /* 0x00000002a37e7211 */ /* 0x000fe400078408ff */
[----:B------:R-:W-:Y:S02]  /*aee0*/  LEA.HI.X.SX32 R111, R149, R60, 0x1, P0 ;  /* 0x0000003c956f7211 */ /* 0x000fe400000f0eff */
[----:B------:R-:W-:Y:S02]  /*aef0*/  LEA R116, P0, R153, R2, 0x1 ;  /* 0x0000000299747211 */ /* 0x000fe400078008ff */
[-C--:B------:R-:W-:Y:S02]  /*af00*/  LEA.HI.X.SX32 R119, R155, R60.reuse, 0x1, P1 ;  /* 0x0000003c9b777211 */ /* 0x080fe400008f0eff */
[----:B------:R-:W-:-:S02]  /*af10*/  LEA.HI.X.SX32 R127, R163, R60, 0x1, P2 ;  /* 0x0000003ca37f7211 */ /* 0x000fc400010f0eff */
[-C--:B------:R-:W-:Y:S02]  /*af20*/  LEA R124, P1, R161, R2.reuse, 0x1 ;  /* 0x00000002a17c7211 */ /* 0x080fe400078208ff */
[----:B------:R-:W-:Y:S02]  /*af30*/  LEA R134, P2, R169, R2, 0x1 ;  /* 0x00000002a9867211 */ /* 0x000fe400078408ff */
[----:B------:R-:W-:Y:S02]  /*af40*/  LEA R211, R73, R209, 0x1 ;  /* 0x000000d149d37211 */ /* 0x000fe400078e08ff */
[----:B------:R-:W-:Y:S02]  /*af50*/  LEA.HI.X.SX32 R117, R153, R60, 0x1, P0 ;  /* 0x0000003c99757211 */ /* 0x000fe400000f0eff */
[----:B------:R-:W-:Y:S01]  /*af60*/  LEA R122, P0, R159, R2, 0x1 ;  /* 0x000000029f7a7211 */ /* 0x000fe200078008ff */
[----:B------:R-:W-:Y:S01]  /*af70*/  IMAD R213, R73, 0x2, R211 ;  /* 0x0000000249d57824 */ /* 0x000fe200078e02d3 */
[----:B------:R-:W-:-:S02]  /*af80*/  LEA.HI.X.SX32 R125, R161, R60, 0x1, P1 ;  /* 0x0000003ca17d7211 */ /* 0x000fc400008f0eff */
[----:B------:R-:W-:Y:S01]  /*af90*/  LEA.HI.X.SX32 R135, R169, R60, 0x1, P2 ;  /* 0x0000003ca9877211 */ /* 0x000fe200010f0eff */
[----:B------:R-:W-:Y:S01]  /*afa0*/  IMAD R215, R73, 0x2, R213 ;  /* 0x0000000249d77824 */ /* 0x000fe200078e02d5 */
[-C--:B------:R-:W-:Y:S02]  /*afb0*/  LEA R130, P1, R167, R2.reuse, 0x1 ;  /* 0x00000002a7827211 */ /* 0x080fe400078208ff */
[----:B------:R-:W-:Y:S02]  /*afc0*/  LEA R140, P2, R175, R2, 0x1 ;  /* 0x00000002af8c7211 */ /* 0x000fe400078408ff */
[----:B------:R-:W-:Y:S02]  /*afd0*/  LEA.HI.X.SX32 R123, R159, R60, 0x1, P0 ;  /* 0x0000003c9f7b7211 */ /* 0x000fe400000f0eff */
[----:B------:R-:W-:Y:S02]  /*afe0*/  LEA R128, P0, R165, R2, 0x1 ;  /* 0x00000002a5807211 */ /* 0x000fe400078008ff */
[----:B------:R-:W-:-:S02]  /*aff0*/  LEA.HI.X.SX32 R131, R167, R60, 0x1, P1 ;  /* 0x0000003ca7837211 */ /* 0x000fc400008f0eff */
[----:B------:R-:W-:Y:S02]  /*b000*/  LEA.HI.X.SX32 R141, R175, R60, 0x1, P2 ;  /* 0x0000003caf8d7211 */ /* 0x000fe400010f0eff */
        /* <DEDUP_REMOVED lines=8> */
[----:B------:R-:W-:Y:S02]  /*b090*/  LEA R217, R73, R215, 0x1 ;  /* 0x000000d749d97211 */ /* 0x000fe400078e08ff */
[----:B------:R-:W-:Y:S02]  /*b0a0*/  LEA.HI.X.SX32 R137, R171, R60, 0x1, P0 ;  /* 0x0000003cab897211 */ /* 0x000fe400000f0eff */
[----:B------:R-:W-:Y:S01]  /*b0b0*/  LEA R142, P0, R177, R2, 0x1 ;  /* 0x00000002b18e7211 */ /* 0x000fe200078008ff */
[----:B------:R-:W-:Y:S01]  /*b0c0*/  IMAD R219, R73, 0x2, R217 ;  /* 0x0000000249db7824 */ /* 0x000fe200078e02d9 */
[----:B------:R-:W-:-:S02]  /*b0d0*/  LEA.HI.X.SX32 R145, R179, R60, 0x1, P1 ;  /* 0x0000003cb3917211 */ /* 0x000fc400008f0eff */
[----:B------:R-:W-:Y:S02]  /*b0e0*/  LEA.HI.X.SX32 R153, R187, R60, 0x1, P2 ;  /* 0x0000003cbb997211 */ /* 0x000fe400010f0eff */
[-C--:B------:R-:W-:Y:S02]  /*b0f0*/  LEA R150, P1, R185, R2.reuse, 0x1 ;  /* 0x00000002b9967211 */ /* 0x080fe400078208ff */
[----:B------:R-:W-:Y:S02]  /*b100*/  LEA R160, P2, R193, R2, 0x1 ;  /* 0x00000002c1a07211 */ /* 0x000fe400078408ff */
[----:B------:R-:W-:Y:S02]  /*b110*/  LEA.HI.X.SX32 R143, R177, R60, 0x1, P0 ;  /* 0x0000003cb18f7211 */ /* 0x000fe400000f0eff */
[----:B------:R-:W-:Y:S02]  /*b120*/  LEA R148, P0, R183, R2, 0x1 ;  /* 0x00000002b7947211 */ /* 0x000fe400078008ff */
[----:B------:R-:W-:-:S02]  /*b130*/  LEA.HI.X.SX32 R151, R185, R60, 0x1, P1 ;  /* 0x0000003cb9977211 */ /* 0x000fc400008f0eff */
[----:B------:R-:W-:Y:S01]  /*b140*/  LEA.HI.X.SX32 R161, R193, R60, 0x1, P2 ;  /* 0x0000003cc1a17211 */ /* 0x000fe200010f0eff */
[----:B------:R-:W-:Y:S01]  /*b150*/  IMAD R193, R73, 0x2, R219 ;  /* 0x0000000249c17824 */ /* 0x000fe200078e02db */
[----:B------:R-:W-:Y:S02]  /*b160*/  LEA R158, P1, R191, R2, 0x1 ;  /* 0x00000002bf9e7211 */ /* 0x000fe400078208ff */
[----:B------:R-:W-:Y:S02]  /*b170*/  LEA.HI.X.SX32 R149, R183, R60, 0x1, P0 ;  /* 0x0000003cb7957211 */ /* 0x000fe400000f0eff */
[----:B------:R-:W-:Y:S02]  /*b180*/  LEA R154, P0, R189, R2, 0x1 ;  /* 0x00000002bd9a7211 */ /* 0x000fe400078008ff */
[----:B------:R-:W-:Y:S02]  /*b190*/  LEA.HI.X.SX32 R159, R191, R60, 0x1, P1 ;  /* 0x0000003cbf9f7211 */ /* 0x000fe400008f0eff */
[----:B------:R-:W-:-:S02]  /*b1a0*/  LEA R164, P1, R7, R2, 0x1 ;  /* 0x0000000207a47211 */ /* 0x000fc400078208ff */
[----:B------:R-:W-:Y:S02]  /*b1b0*/  LEA R221, R73, R193, 0x1 ;  /* 0x000000c149dd7211 */ /* 0x000fe400078e08ff */
[----:B------:R-:W-:Y:S02]  /*b1c0*/  LEA.HI.X.SX32 R155, R189, R60, 0x1, P0 ;  /* 0x0000003cbd9b7211 */ /* 0x000fe400000f0eff */
[----:B------:R-:W-:Y:S02]  /*b1d0*/  LEA R162, P0, R195, R2, 0x1 ;  /* 0x00000002c3a27211 */ /* 0x000fe400078008ff */
[-C--:B------:R-:W-:Y:S01]  /*b1e0*/  LEA.HI.X.SX32 R165, R7, R60.reuse, 0x1, P1 ;  /* 0x0000003c07a57211 */ /* 0x080fe200008f0eff */
[----:B------:R-:W-:Y:S01]  /*b1f0*/  IMAD R7, R73, 0x2, R221 ;  /* 0x0000000249077824 */ /* 0x000fe200078e02dd */
[----:B------:R-:W-:Y:S02]  /*b200*/  LEA.HI.X.SX32 R163, R195, R60, 0x1, P0 ;  /* 0x0000003cc3a37211 */ /* 0x000fe400000f0eff */
[-C--:B------:R-:W-:Y:S01]  /*b210*/  LEA R168, P0, R5, R2.reuse, 0x1 ;  /* 0x0000000205a87211 */ /* 0x080fe200078008ff */
[----:B------:R-:W-:Y:S01]  /*b220*/  IMAD R223, R73, 0x2, R7 ;  /* 0x0000000249df7824 */ /* 0x000fe200078e0207 */
[----:B------:R-:W-:-:S02]  /*b230*/  LEA R166, P2, R197, R2, 0x1 ;  /* 0x00000002c5a67211 */ /* 0x000fc400078408ff */
[----:B------:R-:W-:Y:S02]  /*b240*/  LEA R170, P1, R199, R2, 0x1 ;  /* 0x00000002c7aa7211 */ /* 0x000fe400078208ff */
[-C--:B------:R-:W-:Y:S02]  /*b250*/  LEA.HI.X.SX32 R169, R5, R60.reuse, 0x1, P0 ;  /* 0x0000003c05a97211 */ /* 0x080fe400000f0eff */
[----:B------:R-:W-:Y:S02]  /*b260*/  LEA R5, R73, R223, 0x1 ;  /* 0x000000df49057211 */ /* 0x000fe400078e08ff */
[-C--:B------:R-:W-:Y:S02]  /*b270*/  LEA.HI.X.SX32 R167, R197, R60.reuse, 0x1, P2 ;  /* 0x0000003cc5a77211 */ /* 0x080fe400010f0eff */
[----:B------:R-:W-:Y:S01]  /*b280*/  LEA.HI.X.SX32 R171, R199, R60, 0x1, P1 ;  /* 0x0000003cc7ab7211 */ /* 0x000fe200008f0eff */
[----:B------:R-:W-:Y:S01]  /*b290*/  IMAD R225, R73, 0x2, R5 ;  /* 0x0000000249e17824 */ /* 0x000fe200078e0205 */
[----:B------:R-:W-:-:S02]  /*b2a0*/  LEA R172, P2, R201, R2, 0x1 ;  /* 0x00000002c9ac7211 */ /* 0x000fc400078408ff */
[----:B------:R-:W-:Y:S02]  /*b2b0*/  LEA R176, P1, R205, R2, 0x1 ;  /* 0x00000002cdb07211 */ /* 0x000fe400078208ff */
[-C--:B------:R-:W-:Y:S02]  /*b2c0*/  LEA.HI.X.SX32 R173, R201, R60.reuse, 0x1, P2 ;  /* 0x0000003cc9ad7211 */ /* 0x080fe400010f0eff */
[----:B------:R-:W-:Y:S01]  /*b2d0*/  LEA.HI.X.SX32 R177, R205, R60, 0x1, P1 ;  /* 0x0000003ccdb17211 */ /* 0x000fe200008f0eff */
[----:B------:R-:W-:Y:S01]  /*b2e0*/  IMAD R205, R73, 0x2, R225 ;  /* 0x0000000249cd7824 */ /* 0x000fe200078e02e1 */
[-C--:B------:R-:W-:Y:S02]  /*b2f0*/  LEA R174, P0, R203, R2.reuse, 0x1 ;  /* 0x00000002cbae7211 */ /* 0x080fe400078008ff */
[----:B------:R-:W-:Y:S02]  /*b300*/  LEA R178, P2, R207, R2, 0x1 ;  /* 0x00000002cfb27211 */ /* 0x000fe400078408ff */
[----:B------:R-:W-:-:S02]  /*b310*/  LEA.HI.X.SX32 R175, R203, R60, 0x1, P0 ;  /* 0x0000003ccbaf7211 */ /* 0x000fc400000f0eff */
[----:B------:R-:W-:Y:S02]  /*b320*/  LEA.HI.X.SX32 R179, R207, R60, 0x1, P2 ;  /* 0x0000003ccfb37211 */ /* 0x000fe400010f0eff */
[-C--:B------:R-:W-:Y:S02]  /*b330*/  LEA R180, P0, R209, R2.reuse, 0x1 ;  /* 0x00000002d1b47211 */ /* 0x080fe400078008ff */
[----:B------:R-:W-:Y:S02]  /*b340*/  LEA R207, R73, R205, 0x1 ;  /* 0x000000cd49cf7211 */ /* 0x000fe400078e08ff */
[----:B------:R-:W-:Y:S02]  /*b350*/  LEA R182, P1, R211, R2, 0x1 ;  /* 0x00000002d3b67211 */ /* 0x000fe400078208ff */
[----:B------:R-:W-:Y:S01]  /*b360*/  LEA.HI.X.SX32 R181, R209, R60, 0x1, P0 ;  /* 0x0000003cd1b57211 */ /* 0x000fe200000f0eff */
[----:B------:R-:W-:Y:S01]  /*b370*/  IMAD R209, R73, 0x2, R207 ;  /* 0x0000000249d17824 */ /* 0x000fe200078e02cf */
[----:B------:R-:W-:-:S02]  /*b380*/  LEA R184, P2, R213, R2, 0x1 ;  /* 0x00000002d5b87211 */ /* 0x000fc400078408ff */
[-C--:B------:R-:W-:Y:S01]  /*b390*/  LEA.HI.X.SX32 R183, R211, R60.reuse, 0x1, P1 ;  /* 0x0000003cd3b77211 */ /* 0x080fe200008f0eff */
[----:B------:R-:W-:Y:S01]  /*b3a0*/  IMAD R211, R73, 0x2, R209 ;  /* 0x0000000249d37824 */ /* 0x000fe200078e02d1 */
[----:B------:R-:W-:Y:S02]  /*b3b0*/  LEA.HI.X.SX32 R185, R213, R60, 0x1, P2 ;  /* 0x0000003cd5b97211 */ /* 0x000fe400010f0eff */
[-C--:B------:R-:W-:Y:S02]  /*b3c0*/  LEA R190, P2, R219, R2.reuse, 0x1 ;  /* 0x00000002dbbe7211 */ /* 0x080fe400078408ff */
[----:B------:R-:W-:Y:S02]  /*b3d0*/  LEA R186, P0, R215, R2, 0x1 ;  /* 0x00000002d7ba7211 */ /* 0x000fe400078008ff */
[----:B------:R-:W-:Y:S02]  /*b3e0*/  LEA R213, R73, R211, 0x1 ;  /* 0x000000d349d57211 */ /* 0x000fe400078e08ff */
[----:B------:R-:W-:-:S02]  /*b3f0*/  LEA.HI.X.SX32 R191, R219, R60, 0x1, P2 ;  /* 0x0000003cdbbf7211 */ /* 0x000fc400010f0eff */
[----:B------:R-:W-:Y:S02]  /*b400*/  LEA R188, P1, R217, R2, 0x1 ;  /* 0x00000002d9bc7211 */ /* 0x000fe400078208ff */
[----:B------:R-:W-:Y:S01]  /*b410*/  LEA.HI.X.SX32 R187, R215, R60, 0x1, P0 ;  /* 0x0000003cd7bb7211 */ /* 0x000fe200000f0eff */
[----:B------:R-:W-:Y:S01]  /*b420*/  IMAD R215, R73, 0x2, R213 ;  /* 0x0000000249d77824 */ /* 0x000fe200078e02d5 */
[----:B------:R-:W-:Y:S02]  /*b430*/  LEA R196, P2, R7, R2, 0x1 ;  /* 0x0000000207c47211 */ /* 0x000fe400078408ff */
[-C--:B------:R-:W-:Y:S02]  /*b440*/  LEA.HI.X.SX32 R189, R217, R60.reuse, 0x1, P1 ;  /* 0x0000003cd9bd7211 */ /* 0x080fe400008f0eff */
[----:B------:R-:W-:Y:S01]  /*b450*/  LEA.HI.X.SX32 R197, R7, R60, 0x1, P2 ;  /* 0x0000003c07c57211 */ /* 0x000fe200010f0eff */
[----:B------:R-:W-:Y:S01]  /*b460*/  IMAD R7, R73, 0x2, R215 ;  /* 0x0000000249077824 */ /* 0x000fe200078e02d7 */
[----:B------:R-:W-:-:S02]  /*b470*/  LEA R194, P1, R221, R2, 0x1 ;  /* 0x00000002ddc27211 */ /* 0x000fc400078208ff */
[----:B------:R-:W-:Y:S02]  /*b480*/  LEA R192, P0, R193, R2, 0x1 ;  /* 0x00000002c1c07211 */ /* 0x000fe400078008ff */
[----:B------:R-:W-:Y:S02]  /*b490*/  LEA.HI.X.SX32 R195, R221, R60, 0x1, P1 ;  /* 0x0000003cddc37211 */ /* 0x000fe400008f0eff */
[----:B------:R-:W-:Y:S02]  /*b4a0*/  LEA R200, P1, R5, R2, 0x1 ;  /* 0x0000000205c87211 */ /* 0x000fe400078208ff */
[----:B------:R-:W-:Y:S02]  /*b4b0*/  LEA R219, R73, R7, 0x1 ;  /* 0x0000000749db7211 */ /* 0x000fe400078e08ff */
[----:B------:R-:W-:Y:S02]  /*b4c0*/  LEA.HI.X.SX32 R193, R193, R60, 0x1, P0 ;  /* 0x0000003cc1c17211 */ /* 0x000fe400000f0eff */
[----:B------:R-:W-:-:S02]  /*b4d0*/  LEA R198, P0, R223, R2, 0x1 ;  /* 0x00000002dfc67211 */ /* 0x000fc400078008ff */
[-C--:B------:R-:W-:Y:S01]  /*b4e0*/  LEA.HI.X.SX32 R201, R5, R60.reuse, 0x1, P1 ;  /* 0x0000003c05c97211 */ /* 0x080fe200008f0eff */
[----:B------:R-:W-:Y:S01]  /*b4f0*/  IMAD R5, R73, 0x2, R219 ;  /* 0x0000000249057824 */ /* 0x000fe200078e02db */
[----:B------:R-:W-:Y:S02]  /*b500*/  LEA.HI.X.SX32 R199, R223, R60, 0x1, P0 ;  /* 0x0000003cdfc77211 */ /* 0x000fe400000f0eff */
[-C--:B------:R-:W-:Y:S01]  /*b510*/  LEA R202, P2, R225, R2.reuse, 0x1 ;  /* 0x00000002e1ca7211 */ /* 0x080fe200078408ff */
[----:B------:R-:W-:Y:S01]  /*b520*/  IMAD R223, R73, 0x2, R5 ;  /* 0x0000000249df7824 */ /* 0x000fe200078e0205 */
[----:B------:R-:W-:Y:S02]  /*b530*/  LEA R204, P0, R205, R2, 0x1 ;  /* 0x00000002cdcc7211 */ /* 0x000fe400078008ff */
[----:B------:R-:W-:Y:S02]  /*b540*/  LEA.HI.X.SX32 R203, R225, R60, 0x1, P2 ;  /* 0x0000003ce1cb7211 */ /* 0x000fe400010f0eff */
[----:B------:R-:W-:-:S02]  /*b550*/  LEA R225, R73, R223, 0x1 ;  /* 0x000000df49e17211 */ /* 0x000fc400078e08ff */
[----:B------:R-:W-:Y:S02]  /*b560*/  LEA R208, P2, R209, R2, 0x1 ;  /* 0x00000002d1d07211 */ /* 0x000fe400078408ff */
[-C--:B------:R-:W-:Y:S01]  /*b570*/  LEA.HI.X.SX32 R205, R205, R60.reuse, 0x1, P0 ;  /* 0x0000003ccdcd7211 */ /* 0x080fe200000f0eff */
[----:B------:R-:W-:Y:S01]  /*b580*/  IMAD R227, R73, 0x2, R225 ;  /* 0x0000000249e37824 */ /* 0x000fe200078e02e1 */
[----:B------:R-:W-:Y:S02]  /*b590*/  LEA.HI.X.SX32 R209, R209, R60, 0x1, P2 ;  /* 0x0000003cd1d17211 */ /* 0x000fe400010f0eff */
[-C--:B------:R-:W-:Y:S01]  /*b5a0*/  LEA R214, P2, R215, R2.reuse, 0x1 ;  /* 0x00000002d7d67211 */ /* 0x080fe200078408ff */
[----:B------:R-:W-:Y:S01]  /*b5b0*/  IMAD R229, R73, 0x2, R227 ;  /* 0x0000000249e57824 */ /* 0x000fe200078e02e3 */
[----:B------:R-:W-:Y:S02]  /*b5c0*/  LEA R210, P0, R211, R2, 0x1 ;  /* 0x00000002d3d27211 */ /* 0x000fe400078008ff */
[----:B------:R-:W-:-:S02]  /*b5d0*/  LEA.HI.X.SX32 R215, R215, R60, 0x1, P2 ;  /* 0x0000003cd7d77211 */ /* 0x000fc400010f0eff */
[----:B------:R-:W-:Y:S02]  /*b5e0*/  LEA R220, P2, R5, R2, 0x1 ;  /* 0x0000000205dc7211 */ /* 0x000fe400078408ff */
[----:B------:R-:W-:Y:S02]  /*b5f0*/  LEA R231, R73, R229, 0x1 ;  /* 0x000000e549e77211 */ /* 0x000fe400078e08ff */
[----:B------:R-:W-:Y:S02]  /*b600*/  LEA.HI.X.SX32 R211, R211, R60, 0x1, P0 ;  /* 0x0000003cd3d37211 */ /* 0x000fe400000f0eff */
[----:B------:R-:W-:Y:S02]  /*b610*/  LEA R216, P0, R7, R2, 0x1 ;  /* 0x0000000207d87211 */ /* 0x000fe400078008ff */
[-C--:B------:R-:W-:Y:S01]  /*b620*/  LEA.HI.X.SX32 R221, R5, R60.reuse, 0x1, P2 ;  /* 0x0000003c05dd7211 */ /* 0x080fe200010f0eff */
[----:B------:R-:W-:Y:S01]  /*b630*/  IMAD R5, R73, 0x2, R231 ;  /* 0x0000000249057824 */ /* 0x000fe200078e02e7 */
[----:B------:R-:W-:-:S02]  /*b640*/  LEA.HI.X.SX32 R217, R7, R60, 0x1, P0 ;  /* 0x0000003c07d97211 */ /* 0x000fc400000f0eff */
[-C--:B------:R-:W-:Y:S01]  /*b650*/  LEA R226, P2, R227, R2.reuse, 0x1 ;  /* 0x00000002e3e27211 */ /* 0x080fe200078408ff */
[----:B------:R-:W-:Y:S01]  /*b660*/  IMAD R7, R73, 0x2, R5 ;  /* 0x0000000249077824 */ /* 0x000fe200078e0205 */
[----:B------:R-:W-:Y:S02]  /*b670*/  LEA R222, P0, R223, R2, 0x1 ;  /* 0x00000002dfde7211 */ /* 0x000fe400078008ff */
[----:B------:R-:W-:Y:S02]  /*b680*/  LEA.HI.X.SX32 R227, R227, R60, 0x1, P2 ;  /* 0x0000003ce3e37211 */ /* 0x000fe400010f0eff */
[----:B------:R-:W-:Y:S02]  /*b690*/  LEA R235, R73, R7, 0x1 ;  /* 0x0000000749eb7211 */ /* 0x000fe400078e08ff */
        /* <DEDUP_REMOVED lines=8> */
[-C--:B------:R-:W-:Y:S02]  /*b720*/  LEA R72, P0, R7, R2.reuse, 0x1 ;  /* 0x0000000207487211 */ /* 0x080fe400078008ff */
[----:B------:R-:W-:Y:S02]  /*b730*/  LEA R238, P3, R5, R2, 0x1 ;  /* 0x0000000205ee7211 */ /* 0x000fe400078608ff */
[----:B------:R-:W-:-:S02]  /*b740*/  LEA.HI.X.SX32 R207, R207, R60, 0x1, P1 ;  /* 0x0000003ccfcf7211 */ /* 0x000fc400008f0eff */
[----:B------:R-:W-:Y:S02]  /*b750*/  LEA R212, P1, R213, R2, 0x1 ;  /* 0x00000002d5d47211 */ /* 0x000fe400078208ff */
[-C--:B------:R-:W-:Y:S02]  /*b760*/  LEA.HI.X.SX32 R73, R7, R60.reuse, 0x1, P0 ;  /* 0x0000003c07497211 */ /* 0x080fe400000f0eff */
[-C--:B------:R-:W-:Y:S02]  /*b770*/  LEA.HI.X.SX32 R239, R5, R60.reuse, 0x1, P3 ;  /* 0x0000003c05ef7211 */ /* 0x080fe400018f0eff */
[----:B------:R-:W2:Y:S01]  /*b780*/  LDS.128 R4, [R69] ;  /* 0x0000000045047984 */ /* 0x000ea20000000c00 */
[----:B------:R-:W-:Y:S02]  /*b790*/  LEA.HI.X.SX32 R213, R213, R60, 0x1, P1 ;  /* 0x0000003cd5d57211 */ /* 0x000fe400008f0eff */
[-C--:B------:R-:W-:Y:S02]  /*b7a0*/  LEA R218, P1, R219, R2.reuse, 0x1 ;  /* 0x00000002dbda7211 */ /* 0x080fe400078208ff */
[----:B------:R-:W-:-:S02]  /*b7b0*/  LEA R236, P2, R237, R2, 0x1 ;  /* 0x00000002edec7211 */ /* 0x000fc400078408ff */
[----:B------:R-:W-:Y:S02]  /*b7c0*/  LEA.HI.X.SX32 R219, R219, R60, 0x1, P1 ;  /* 0x0000003cdbdb7211 */ /* 0x000fe400008f0eff */
[----:B------:R-:W-:Y:S02]  /*b7d0*/  LEA R224, P1, R225, R2, 0x1 ;  /* 0x00000002e1e07211 */ /* 0x000fe400078208ff */
[----:B0-----:R-:W-:Y:S02]  /*b7e0*/  PRMT R13, R39, 0x7632, R13 ;  /* 0x00007632270d7816 */ /* 0x001fe4000000000d */
[----:B------:R-:W-:Y:S02]  /*b7f0*/  LEA.HI.X.SX32 R225, R225, R60, 0x1, P1 ;  /* 0x0000003ce1e17211 */ /* 0x000fe400008f0eff */
[----:B------:R-:W-:Y:S02]  /*b800*/  LEA R230, P1, R231, R2, 0x1 ;  /* 0x00000002e7e67211 */ /* 0x000fe400078208ff */
[----:B-1----:R-:W-:-:S02]  /*b810*/  PRMT R15, R57, 0x7632, R15 ;  /* 0x00007632390f7816 */ /* 0x002fc4000000000f */
[----:B------:R-:W-:Y:S02]  /*b820*/  LEA.HI.X.SX32 R231, R231, R60, 0x1, P1 ;  /* 0x0000003ce7e77211 */ /* 0x000fe400008f0eff */
[----:B------:R-:W-:Y:S02]  /*b830*/  LEA R234, P1, R235, R2, 0x1 ;  /* 0x00000002ebea7211 */ /* 0x000fe400078208ff */
[----:B------:R-:W-:Y:S02]  /*b840*/  PRMT R2, R38, 0x7632, R2 ;  /* 0x0000763226027816 */ /* 0x000fe40000000002 */
[----:B------:R-:W-:Y:S02]  /*b850*/  PRMT R12, R58, 0x7632, R12 ;  /* 0x000076323a0c7816 */ /* 0x000fe4000000000c */
[----:B------:R-:W-:Y:S01]  /*b860*/  PRMT R38, R59, 0x7632, R38 ;  /* 0x000076323b267816 */ /* 0x000fe20000000026 */
[----:B------:R0:W-:Y:S01]  /*b870*/  STG.E.U16 desc[UR12][R22.64], R2 ;  /* 0x0000000216007986 */ /* 0x0001e2000c10150c */
[----:B------:R-:W-:-:S02]  /*b880*/  LEA.HI.X.SX32 R235, R235, R60, 0x1, P1 ;  /* 0x0000003cebeb7211 */ /* 0x000fc400008f0eff */
[----:B------:R-:W-:Y:S01]  /*b890*/  LEA.HI.X.SX32 R237, R237, R60, 0x1, P2 ;  /* 0x0000003ceded7211 */ /* 0x000fe200010f0eff */
[----:B------:R1:W-:Y:S01]  /*b8a0*/  STG.E.U16 desc[UR12][R44.64], R39 ;  /* 0x000000272c007986 */ /* 0x0003e2000c10150c */
[----:B------:R-:W-:Y:S02]  /*b8b0*/  PRMT R60, R10, 0x7632, R60 ;  /* 0x000076320a3c7816 */ /* 0x000fe4000000003c */
[----:B------:R-:W-:Y:S01]  /*b8c0*/  ISETP.GE.U32.AND P0, PT, R0, 0x80, PT ;  /* 0x000000800000780c */ /* 0x000fe20003f06070 */
[----:B------:R3:W-:Y:S01]  /*b8d0*/  STG.E.U16 desc[UR12][R20.64], R13 ;  /* 0x0000000d14007986 */ /* 0x0007e2000c10150c */
[----:B------:R-:W-:Y:S01]  /*b8e0*/  IMAD.HI R0, R3, 0x4, RZ ;  /* 0x0000000403007827 */ /* 0x000fe200078e02ff */
[----:B0-----:R-:W-:Y:S02]  /*b8f0*/  PRMT R23, R56, 0x7632, R23 ;  /* 0x0000763238177816 */ /* 0x001fe40000000017 */
[----:B------:R0:W-:Y:S01]  /*b900*/  STG.E.U16 desc[UR12][R36.64], R56 ;  /* 0x0000003824007986 */ /* 0x0001e2000c10150c */
[----:B----4-:R-:W-:-:S02]  /*b910*/  PRMT R2, R52, 0x7632, R2 ;  /* 0x0000763234027816 */ /* 0x010fc40000000002 */
[----:B-1----:R-:W-:Y:S01]  /*b920*/  PRMT R44, R54, 0x7632, R44 ;  /* 0x00007632362c7816 */ /* 0x002fe2000000002c */
[----:B------:R1:W-:Y:S01]  /*b930*/  STG.E.U16 desc[UR12][R46.64], R23 ;  /* 0x000000172e007986 */ /* 0x0003e2000c10150c */
[----:B---3--:R-:W-:-:S03]  /*b940*/  PRMT R13, R53, 0x7632, R13 ;  /* 0x00007632350d7816 */ /* 0x008fc6000000000d */
[----:B------:R3:W-:Y:S04]  /*b950*/  STG.E.U16 desc[UR12][R62.64], R57 ;  /* 0x000000393e007986 */ /* 0x0007e8000c10150c */
[----:B------:R4:W-:Y:S01]  /*b960*/  STG.E.U16 desc[UR12][R64.64], R15 ;  /* 0x0000000f40007986 */ /* 0x0009e2000c10150c */
[----:B0-----:R-:W-:-:S03]  /*b970*/  PRMT R56, R8, 0x7632, R56 ;  /* 0x0000763208387816 */ /* 0x001fc60000000038 */
[----:B------:R0:W-:Y:S01]  /*b980*/  STG.E.U16 desc[UR12][R66.64], R58 ;  /* 0x0000003a42007986 */ /* 0x0001e2000c10150c */
[----:B-1----:R-:W-:-:S03]  /*b990*/  PRMT R46, R55, 0x7632, R46 ;  /* 0x00007632372e7816 */ /* 0x002fc6000000002e */
[----:B------:R2:W-:Y:S01]  /*b9a0*/  STG.E.U16 desc[UR12][R70.64], R12 ;  /* 0x0000000c46007986 */ /* 0x0005e2000c10150c */
[----:B---3--:R-:W-:-:S03]  /*b9b0*/  PRMT R62, R11, 0x7632, R62 ;  /* 0x000076320b3e7816 */ /* 0x008fc6000000003e */
[----:B------:R1:W-:Y:S01]  /*b9c0*/  STG.E.U16 desc[UR12][R74.64], R59 ;  /* 0x0000003b4a007986 */ /* 0x0003e2000c10150c */
[----:B----4-:R-:W-:-:S03]  /*b9d0*/  PRMT R64, R16, 0x7632, R64 ;  /* 0x0000763210407816 */ /* 0x010fc60000000040 */
[----:B------:R3:W-:Y:S01]  /*b9e0*/  STG.E.U16 desc[UR12][R76.64], R38 ;  /* 0x000000264c007986 */ /* 0x0007e2000c10150c */
[----:B0-----:R-:W-:Y:S02]  /*b9f0*/  PRMT R58, R9, 0x7632, R58 ;  /* 0x00007632093a7816 */ /* 0x001fe4000000003a */
[----:B------:R-:W-:Y:S01]  /*ba00*/  PRMT R67, R17, 0x7632, R67 ;  /* 0x0000763211437816 */ /* 0x000fe20000000043 */
[----:B------:R0:W-:Y:S01]  /*ba10*/  STG.E.U16 desc[UR12][R78.64], R52 ;  /* 0x000000344e007986 */ /* 0x0001e2000c10150c */
[----:B--2---:R-:W-:Y:S02]  /*ba20*/  PRMT R12, R4, 0x7632, R12 ;  /* 0x00007632040c7816 */ /* 0x004fe4000000000c */
[----:B------:R-:W-:Y:S01]  /*ba30*/  PRMT R71, R19, 0x7632, R71 ;  /* 0x0000763213477816 */ /* 0x000fe20000000047 */
[----:B------:R2:W-:Y:S01]  /*ba40*/  STG.E.U16 desc[UR12][R80.64], R2 ;  /* 0x0000000250007986 */ /* 0x0005e2000c10150c */
[----:B-1----:R-:W-:-:S03]  /*ba50*/  PRMT R75, R25, 0x7632, R75 ;  /* 0x00007632194b7816 */ /* 0x002fc6000000004b */
[----:B------:R1:W-:Y:S01]  /*ba60*/  STG.E.U16 desc[UR12][R82.64], R53 ;  /* 0x0000003552007986 */ /* 0x0003e2000c10150c */
[----:B---3--:R-:W-:-:S03]  /*ba70*/  PRMT R77, R26, 0x7632, R77 ;  /* 0x000076321a4d7816 */ /* 0x008fc6000000004d */
[----:B------:R3:W-:Y:S01]  /*ba80*/  STG.E.U16 desc[UR12][R84.64], R13 ;  /* 0x0000000d54007986 */ /* 0x0007e2000c10150c */
[----:B0-----:R-:W-:-:S03]  /*ba90*/  PRMT R52, R6, 0x7632, R52 ;  /* 0x0000763206347816 */ /* 0x001fc60000000034 */
        /* <DEDUP_REMOVED lines=8> */
[----:B0-----:R-:W-:Y:S02]  /*bb20*/  PRMT R54, R7, 0x7632, R54 ;  /* 0x0000763207367816 */ /* 0x001fe40000000036 */
[----:B------:R-:W-:Y:S01]  /*bb30*/  PRMT R86, R30, 0x7632, R86 ;  /* 0x000076321e567816 */ /* 0x000fe20000000056 */
[----:B------:R0:W-:Y:S01]  /*bb40*/  STG.E.U16 desc[UR12][R94.64], R4 ;  /* 0x000000045e007986 */ /* 0x0001e2000c10150c */
[----:B--2---:R-:W-:-:S03]  /*bb50*/  PRMT R88, R31, 0x7632, R88 ;  /* 0x000076321f587816 */ /* 0x004fc60000000058 */
        /* <DEDUP_REMOVED lines=10> */
[----:B-1----:R-:W-:Y:S01]  /*bc00*/  PRMT R98, R40, 0x7632, R98 ;  /* 0x0000763228627816 */ /* 0x002fe20000000062 */
[----:B------:R-:W-:Y:S02]  /*bc10*/  IMAD.SHL.U32 R5, R3, 0x4, RZ ;  /* 0x0000000403057824 */ /* 0x000fe400078e00ff */
[----:B------:R1:W-:Y:S01]  /*bc20*/  STG.E.U16 desc[UR12][R106.64], R7 ;  /* 0x000000076a007986 */ /* 0x0003e2000c10150c */
[----:B---3--:R-:W-:Y:S02]  /*bc30*/  PRMT R2, R18, 0x7632, R2 ;  /* 0x0000763212027816 */ /* 0x008fe40000000002 */
[----:B------:R-:W-:Y:S01]  /*bc40*/  PRMT R100, R41, 0x7632, R100 ;  /* 0x0000763229647816 */ /* 0x000fe20000000064 */
[----:B------:R3:W-:Y:S01]  /*bc50*/  STG.E.U16 desc[UR12][R108.64], R54 ;  /* 0x000000366c007986 */ /* 0x0007e2000c10150c */
[----:B0-----:R-:W-:-:S03]  /*bc60*/  PRMT R102, R42, 0x7632, R102 ;  /* 0x000076322a667816 */ /* 0x001fc60000000066 */
[----:B------:R0:W-:Y:S01]  /*bc70*/  STG.E.U16 desc[UR12][R110.64], R8 ;  /* 0x000000086e007986 */ /* 0x0001e2000c10150c */
[----:B--2---:R-:W-:-:S03]  /*bc80*/  PRMT R104, R43, 0x7632, R104 ;  /* 0x000076322b687816 */ /* 0x004fc60000000068 */
[----:B------:R2:W-:Y:S01]  /*bc90*/  STG.E.U16 desc[UR12][R112.64], R56 ;  /* 0x0000003870007986 */ /* 0x0005e2000c10150c */
[----:B-1----:R-:W-:Y:S02]  /*bca0*/  PRMT R106, R48, 0x7632, R106 ;  /* 0x00007632306a7816 */ /* 0x002fe4000000006a */
[----:B------:R-:W-:Y:S01]  /*bcb0*/  LOP3.LUT R7, R132, 0x1f0, RZ, 0xc0, !PT ;  /* 0x000001f084077812 */ /* 0x000fe200078ec0ff */
[----:B------:R1:W-:Y:S01]  /*bcc0*/  STG.E.U16 desc[UR12][R114.64], R9 ;  /* 0x0000000972007986 */ /* 0x0003e2000c10150c */
[----:B---3--:R-:W-:-:S03]  /*bcd0*/  PRMT R108, R49, 0x7632, R108 ;  /* 0x00007632316c7816 */ /* 0x008fc6000000006c */
[----:B------:R-:W-:Y:S01]  /*bce0*/  STG.E.U16 desc[UR12][R116.64], R58 ;  /* 0x0000003a74007986 */ /* 0x000fe2000c10150c */
[----:B0-----:R-:W-:-:S03]  /*bcf0*/  PRMT R110, R50, 0x7632, R110 ;  /* 0x00007632326e7816 */ /* 0x001fc6000000006e */
[----:B------:R-:W-:Y:S01]  /*bd00*/  STG.E.U16 desc[UR12][R118.64], R10 ;  /* 0x0000000a76007986 */ /* 0x000fe2000c10150c */
[----:B--2---:R-:W-:-:S03]  /*bd10*/  PRMT R112, R51, 0x7632, R112 ;  /* 0x0000763233707816 */ /* 0x004fc60000000070 */
[----:B------:R-:W-:Y:S01]  /*bd20*/  STG.E.U16 desc[UR12][R120.64], R60 ;  /* 0x0000003c78007986 */ /* 0x000fe2000c10150c */
[----:B-1----:R-:W0:Y:S03]  /*bd30*/  LDC.64 R8, c[0x0][0x3a0] ;  /* 0x0000e800ff087b82 */ /* 0x002e260000000a00 */
[----:B------:R-:W-:Y:S04]  /*bd40*/  STG.E.U16 desc[UR12][R122.64], R11 ;  /* 0x0000000b7a007986 */ /* 0x000fe8000c10150c */
[----:B------:R-:W-:Y:S04]  /*bd50*/  STG.E.U16 desc[UR12][R124.64], R62 ;  /* 0x0000003e7c007986 */ /* 0x000fe8000c10150c */
[----:B------:R-:W-:Y:S04]  /*bd60*/  STG.E.U16 desc[UR12][R126.64], R16 ;  /* 0x000000107e007986 */ /* 0x000fe8000c10150c */
[----:B------:R-:W-:Y:S04]  /*bd70*/  STG.E.U16 desc[UR12][R128.64], R64 ;  /* 0x0000004080007986 */ /* 0x000fe8000c10150c */
[----:B------:R-:W-:Y:S04]  /*bd80*/  STG.E.U16 desc[UR12][R130.64], R17 ;  /* 0x0000001182007986 */ /* 0x000fe8000c10150c */
[----:B------:R-:W-:Y:S04]  /*bd90*/  STG.E.U16 desc[UR12][R134.64], R67 ;  /* 0x0000004386007986 */ /* 0x000fe8000c10150c */
[----:B------:R-:W-:Y:S04]  /*bda0*/  STG.E.U16 desc[UR12][R136.64], R18 ;  /* 0x0000001288007986 */ /* 0x000fe8000c10150c */
[----:B------:R1:W-:Y:S04]  /*bdb0*/  STG.E.U16 desc[UR12][R138.64], R2 ;  /* 0x000000028a007986 */ /* 0x0003e8000c10150c */
[----:B------:R-:W-:Y:S04]  /*bdc0*/  STG.E.U16 desc[UR12][R140.64], R19 ;  /* 0x000000138c007986 */ /* 0x000fe8000c10150c */
[----:B------:R-:W-:Y:S04]  /*bdd0*/  STG.E.U16 desc[UR12][R142.64], R71 ;  /* 0x000000478e007986 */ /* 0x000fe8000c10150c */
[----:B------:R-:W2:Y:S01]  /*bde0*/  LDS.128 R68, [R69+0x1000] ;  /* 0x0010000045447984 */ /* 0x000ea20000000c00 */
[----:B-1----:R-:W-:-:S03]  /*bdf0*/  IADD3 R2, PT, PT, R133, UR4, RZ ;  /* 0x0000000485027c10 */ /* 0x002fc6000fffe0ff */
[----:B------:R-:W-:Y:S04]  /*be00*/  STG.E.U16 desc[UR12][R144.64], R24 ;  /* 0x0000001890007986 */ /* 0x000fe8000c10150c */
        /* <DEDUP_REMOVED lines=8> */
[----:B------:R-:W-:Y:S01]  /*be90*/  STG.E.U16 desc[UR12][R164.64], R82 ;  /* 0x00000052a4007986 */ /* 0x000fe2000c10150c */
[----:B--2---:R-:W-:-:S02]  /*bea0*/  PRMT R114, R68, 0x7632, R114 ;  /* 0x0000763244727816 */ /* 0x004fc40000000072 */
[----:B------:R-:W-:Y:S01]  /*beb0*/  PRMT R116, R69, 0x7632, R116 ;  /* 0x0000763245747816 */ /* 0x000fe20000000074 */
[----:B------:R-:W-:Y:S01]  /*bec0*/  STG.E.U16 desc[UR12][R166.64], R29 ;  /* 0x0000001da6007986 */ /* 0x000fe2000c10150c */
[----:B------:R-:W-:Y:S02]  /*bed0*/  PRMT R117, R70, 0x7632, R117 ;  /* 0x0000763246757816 */ /* 0x000fe40000000075 */
[----:B------:R-:W-:Y:S01]  /*bee0*/  PRMT R119, R71, 0x7632, R119 ;  /* 0x0000763247777816 */ /* 0x000fe20000000077 */
        /* <DEDUP_REMOVED lines=37> */
[----:B------:R-:W-:Y:S06]  /*c140*/  BAR.SYNC.DEFER_BLOCKING 0x0 ;  /* 0x0000000000007b1d */ /* 0x000fec0000010000 */
[----:B------:R0:W-:Y:S02]  /*c150*/  STSM.16.M88 [R2], R157 ;  /* 0x0000009d02007844 */ /* 0x0001e40000000000 */
[----:B------:R-:W-:Y:S06]  /*c160*/  BAR.SYNC.DEFER_BLOCKING 0x0 ;  /* 0x0000000000007b1d */ /* 0x000fec0000010000 */
[----:B------:R-:W1:Y:S01]  /*c170*/  LDSM.16.M88 R7, [R7+UR4] ;  /* 0x000000040707783b */ /* 0x000e620008000000 */
[----:B------:R-:W-:-:S02]  /*c180*/  USHF.L.U32 UR4, UR6, 0x2, URZ ;  /* 0x0000000206047899 */ /* 0x000fc400080006ff */
[----:B------:R-:W-:-:S04]  /*c190*/  UIMAD.WIDE UR6, UR6, 0x4, URZ ;  /* 0x00000004060678a5 */ /* 0x000fc8000f8e02ff */
[----:B0-----:R-:W-:-:S04]  /*c1a0*/  IADD3 R2, P1, P2, R5, UR4, R8 ;  /* 0x0000000405027c10 */ /* 0x001fc8000fa3e008 */
[----:B------:R-:W-:-:S05]  /*c1b0*/  IADD3.X R3, PT, PT, R0, UR7, R9, P1, P2 ;  /* 0x0000000700037c10 */ /* 0x000fca0008fe4409 */
[----:B-1----:R0:W-:Y:S01]  /*c1c0*/  @!P0 STG.E desc[UR12][R2.64], R7 ;  /* 0x0000000702008986 */ /* 0x0021e2000c10190c */
[----:B------:R-:W-:Y:S06]  /*c1d0*/  BAR.SYNC.DEFER_BLOCKING 0x0 ;  /* 0x0000000000007b1d */ /* 0x000fec0000010000 */
[----:B------:R-:W-:Y:S05]  /*c1e0*/  BRA.U UP0, `(.L_x_22) ;  /* 0x0000000100a07547 */ /* 0x000fea000b800000 */
[----:B------:R-:W1:Y:S01]  /*c1f0*/  S2UR UR6, SR_CgaCtaId ;  /* 0x00000000000679c3 */ /* 0x000e620000008800 */
[----:B------:R-:W-:Y:S01]  /*c200*/  NOP ;  /* 0x0000000000007918 */ /* 0x000fe20000000000 */
[----:B------:R-:W-:Y:S01]  /*c210*/  UMOV UR4, 0x50 ;  /* 0x0000005000047882 */ /* 0x000fe20000000000 */
[----:B------:R-:W-:Y:S01]  /*c220*/  IMAD.U32 R0, RZ, RZ, UR5 ;  /* 0x00000005ff007e24 */ /* 0x000fe2000f8e00ff */
[----:B0-----:R-:W-:Y:S01]  /*c230*/  MOV R3, 0xffff ;  /* 0x0000ffff00037802 */ /* 0x001fe20000000f00 */
[----:B------:R-:W-:-:S03]  /*c240*/  IMAD.MOV.U32 R7, RZ, RZ, 0x1 ;  /* 0x00000001ff077424 */ /* 0x000fc600078e00ff */
[----:B------:R-:W-:-:S04]  /*c250*/  LOP3.LUT R0, R0, 0xffff, RZ, 0xc0, !PT ;  /* 0x0000ffff00007812 */ /* 0x000fc800078ec0ff */
[----:B------:R-:W-:-:S05]  /*c260*/  SHF.R.U32.HI R0, RZ, 0x5, R0 ;  /* 0x00000005ff007819 */ /* 0x000fca0000011600 */
[----:B------:R-:W-:Y:S01]  /*c270*/  VIADD R2, R0, 0x10 ;  /* 0x0000001000027836 */ /* 0x000fe20000000000 */
[----:B------:R-:W-:Y:S01]  /*c280*/  SHF.L.U32 R0, R3, R0, RZ ;  /* 0x0000000003007219 */ /* 0x000fe200000006ff */
[----:B-1----:R-:W-:-:S03]  /*c290*/  ULEA UR7, UR6, UR4, 0x18 ;  /* 0x0000000406077291 */ /* 0x002fc6000f8ec0ff */
[----:B------:R-:W-:-:S04]  /*c2a0*/  SHF.L.U32 R3, R7, R2, RZ ;  /* 0x0000000207037219 */ /* 0x000fc800000006ff */
[----:B------:R-:W-:Y:S02]  /*c2b0*/  LOP3.LUT R0, R3, R0, RZ, 0xfc, !PT ;  /* 0x0000000003007212 */ /* 0x000fe400078efcff */
[----:B------:R-:W0:Y:S02]  /*c2c0*/  LDS R5, [UR7] ;  /* 0x00000007ff057984 */ /* 0x000e240008000800 */
[C---:B------:R-:W-:Y:S02]  /*c2d0*/  LOP3.LUT R2, R0.reuse, 0xffff, RZ, 0xc0, !PT ;  /* 0x0000ffff00027812 */ /* 0x040fe400078ec0ff */
[----:B0-----:R-:W-:-:S04]  /*c2e0*/  LOP3.LUT R3, R0, 0xffff, R5, 0x80, !PT ;  /* 0x0000ffff00037812 */ /* 0x001fc800078e8005 */
[----:B------:R-:W-:-:S13]  /*c2f0*/  ISETP.NE.AND P0, PT, R3, R2, PT ;  /* 0x000000020300720c */ /* 0x000fda0003f05270 */
[----:B------:R-:W-:Y:S05]  /*c300*/  @P0 BRA `(.L_x_23) ;  /* 0x0000000000500947 */ /* 0x000fea0003800000 */
[----:B------:R-:W-:Y:S02]  /*c310*/  SHF.R.U32.HI R5, RZ, 0x10, R5 ;  /* 0x00000010ff057819 */ /* 0x000fe40000011605 */
[----:B------:R-:W-:-:S04]  /*c320*/  SHF.R.U32.HI R2, RZ, 0x10, R0 ;  /* 0x00000010ff027819 */ /* 0x000fc80000011600 */
[----:B------:R-:W-:-:S04]  /*c330*/  LOP3.LUT R5, R5, R2, RZ, 0xc0, !PT ;  /* 0x0000000205057212 */ /* 0x000fc800078ec0ff */
[----:B------:R-:W-:-:S13]  /*c340*/  ISETP.NE.AND P0, PT, R5, R2, PT ;  /* 0x000000020500720c */ /* 0x000fda0003f05270 */
[----:B------:R-:W-:Y:S05]  /*c350*/  @P0 BRA `(.L_x_24) ;  /* 0x0000000000300947 */ /* 0x000fea0003800000 */
[----:B------:R-:W-:Y:S01]  /*c360*/  R2UR UR4, R0 ;  /* 0x00000000000472ca */ /* 0x000fe200000e0000 */
[----:B------:R-:W-:Y:S01]  /*c370*/  VOTEU.ANY UR6, UPT, PT ;  /* 0x0000000000067886 */ /* 0x000fe200038e0100 */
[----:B------:R-:W0:Y:S01]  /*c380*/  S2R R0, SR_LANEID ;  /* 0x0000000000007919 */ /* 0x000e220000000000 */
[----:B------:R-:W-:-:S10]  /*c390*/  UFLO.U32 UR6, UR6 ;  /* 0x00000006000672bd */ /* 0x000fd400080e0000 */
[----:B------:R-:W-:-:S06]  /*c3a0*/  ULOP3.LUT UR4, URZ, UR4, URZ, 0x33, !UPT ;  /* 0x00000004ff047292 */ /* 0x000fcc000f8e33ff */
[----:B------:R-:W-:-:S04]  /*c3b0*/  MOV R2, UR4 ;  /* 0x0000000400027c02 */ /* 0x000fc80008000f00 */
[----:B------:R-:W1:Y:S02]  /*c3c0*/  REDUX UR8, R2 ;  /* 0x00000000020873c4 */ /* 0x000e640000000000 */
[----:B------:R2:W-:Y:S01]  /*c3d0*/  UTCATOMSWS.AND URZ, UR4 ;  /* 0x0000000400ff79e3 */ /* 0x0005e20008000000 */
[----:B0-----:R-:W-:Y:S01]  /*c3e0*/  ISETP.EQ.U32.AND P0, PT, R0, UR6, PT ;  /* 0x0000000600007c0c */ /* 0x001fe2000bf02070 */
[----:B-1----:R-:W-:-:S12]  /*c3f0*/  IMAD.U32 R0, RZ, RZ, UR8 ;  /* 0x00000008ff007e24 */ /* 0x002fd8000f8e00ff */
[----:B------:R2:W-:Y:S01]  /*c400*/  @P0 ATOMS.AND RZ, [UR7], R0 ;  /* 0x00000000ffff098c */ /* 0x0005e2000a800007 */
[----:B------:R-:W-:Y:S05]  /*c410*/  BRA `(.L_x_22) ;  /* 0x0000000000147947 */ /* 0x000fea0003800000 */
.L_x_24:
[----:B------:R-:W-:-:S07]  /*c420*/  MOV R2, 0xc440 ;  /* 0x0000c44000027802 */ /* 0x000fce0000000f00 */
[----:B------:R-:W-:Y:S05]  /*c430*/  CALL.REL.NOINC `($__internal_0_$__cuda_sm10x_tcgen05_guardrail_trap_col_being_dealloced_not_returned_by_alloc) ;  /* 0x0000000000447944 */ /* 0x000fea0003c00000 */
[----:B------:R-:W-:Y:S05]  /*c440*/  BRA `(.L_x_22) ;  /* 0x0000000000087947 */ /* 0x000fea0003800000 */
.L_x_23:
[----:B------:R-:W-:-:S07]  /*c450*/  MOV R2, 0xc470 ;  /* 0x0000c47000027802 */ /* 0x000fce0000000f00 */
[----:B------:R-:W-:Y:S05]  /*c460*/  CALL.REL.NOINC `($__internal_2_$__cuda_sm10x_tcgen05_guardrail_trap_unallocated_columns_being_dealloced) ;  /* 0x0000000000507944 */ /* 0x000fea0003c00000 */
.L_x_22:
[----:B------:R-:W-:Y:S01]  /*c470*/  NOP ;  /* 0x0000000000007918 */ /* 0x000fe20000000000 */
[----:B--2---:R-:W-:Y:S05]  /*c480*/  EXIT ;  /* 0x000000000000794d */ /* 0x004fea0003800000 */
.L_x_8:
[----:B------:R-:W1:Y:S02]  /*c490*/  SYNCS.PHASECHK.TRANS64.TRYWAIT P2, [UR4+0x12000], RZ ;  /* 0x012000ffff0075a7 */ /* 0x000e640008041104 */
[----:B-1----:R-:W-:Y:S05]  /*c4a0*/  @!P2 BRA `(.L_x_8) ;  /* 0xfffffffc00f8a947 */ /* 0x002fea000383ffff */
[----:B------:R-:W-:Y:S05]  /*c4b0*/  BRA `(.L_x_7) ;  /* 0xffffff7800b87947 */ /* 0x000fea000383ffff */
.L_x_17:
[----:B------:R-:W0:Y:S02]  /*c4c0*/  SYNCS.PHASECHK.TRANS64.TRYWAIT P0, [UR4+0x16010], RZ ;  /* 0x016010ffff0075a7 */ /* 0x000e240008001104 */
[----:B0-----:R-:W-:Y:S05]  /*c4d0*/  @!P0 BRA `(.L_x_17) ;  /* 0xfffffffc00f88947 */ /* 0x001fea000383ffff */
[----:B------:R-:W-:Y:S05]  /*c4e0*/  BRA `(.L_x_25) ;  /* 0xffffff9c00ec7947 */ /* 0x000fea000383ffff */
.L_x_18:
[----:B------:R-:W0:Y:S02]  /*c4f0*/  SYNCS.PHASECHK.TRANS64.TRYWAIT P0, [R234+URZ], R13 ;  /* 0x0000000dea0075a7 */ /* 0x000e2400080011ff */
[----:B0-----:R-:W-:Y:S05]  /*c500*/  @!P0 BRA `(.L_x_18) ;  /* 0xfffffffc00f88947 */ /* 0x001fea000383ffff */
[----:B------:R-:W-:Y:S05]  /*c510*/  BRA `(.L_x_26) ;  /* 0xffffffa400787947 */ /* 0x000fea000383ffff */
.L_x_21:
[----:B------:R-:W1:Y:S02]  /*c520*/  SYNCS.PHASECHK.TRANS64.TRYWAIT P0, [R234+URZ], R5 ;  /* 0x00000005ea0075a7 */ /* 0x000e6400080011ff */
[----:B-1----:R-:W-:Y:S05]  /*c530*/  @!P0 BRA `(.L_x_21) ;  /* 0xfffffffc00f88947 */ /* 0x002fea000383ffff */
[----:B------:R-:W-:Y:S05]  /*c540*/  BRA `(.L_x_27) ;  /* 0xffffffb400047947 */ /* 0x000fea000383ffff */
        .weak           $__internal_0_$__cuda_sm10x_tcgen05_guardrail_trap_col_being_dealloced_not_returned_by_alloc
        .type           $__internal_0_$__cuda_sm10x_tcgen05_guardrail_trap_col_being_dealloced_not_returned_by_alloc,@function
        .size           $__internal_0_$__cuda_sm10x_tcgen05_guardrail_trap_col_being_dealloced_not_returned_by_alloc,($__internal_1_$__cuda_sm10x_tcgen05_guardrail_trap_phase_invalid_during_alloc - $__internal_0_$__cuda_sm10x_tcgen05_guardrail_trap_col_being_dealloced_not_returned_by_alloc)
$__internal_0_$__cuda_sm10x_tcgen05_guardrail_trap_col_being_dealloced_not_returned_by_alloc:
[----:B------:R-:W-:Y:S05]  /*c550*/  BPT.TRAP 0x1 ;  /* 0x000000040000795c */ /* 0x000fea0000300000 */
[----:B------:R-:W-:-:S04]  /*c560*/  IMAD.MOV.U32 R3, RZ, RZ, 0x0 ;  /* 0x00000000ff037424 */ /* 0x000fc800078e00ff */
[----:B------:R-:W-:Y:S05]  /*c570*/  RET.REL.NODEC R2 `(attn_fwd) ;  /* 0xffffff3802a07950 */ /* 0x000fea0003c3ffff */
        .weak           $__internal_1_$__cuda_sm10x_tcgen05_guardrail_trap_phase_invalid_during_alloc
        .type           $__internal_1_$__cuda_sm10x_tcgen05_guardrail_trap_phase_invalid_during_alloc,@function
        .size           $__internal_1_$__cuda_sm10x_tcgen05_guardrail_trap_phase_invalid_during_alloc,($__internal_2_$__cuda_sm10x_tcgen05_guardrail_trap_unallocated_columns_being_dealloced - $__internal_1_$__cuda_sm10x_tcgen05_guardrail_trap_phase_invalid_during_alloc)
$__internal_1_$__cuda_sm10x_tcgen05_guardrail_trap_phase_invalid_during_alloc:
[----:B------:R-:W-:Y:S05]  /*c580*/  BPT.TRAP 0x1 ;  /* 0x000000040000795c */ /* 0x000fea0000300000 */
[----:B------:R-:W-:-:S04]  /*c590*/  HFMA2 R3, -RZ, RZ, 0, 0 ;  /* 0x00000000ff037431 */ /* 0x000fc800000001ff */
[----:B------:R-:W-:Y:S05]  /*c5a0*/  RET.REL.NODEC R2 `(attn_fwd) ;  /* 0xffffff3802947950 */ /* 0x000fea0003c3ffff */
        .weak           $__internal_2_$__cuda_sm10x_tcgen05_guardrail_trap_unallocated_columns_being_dealloced
        .type           $__internal_2_$__cuda_sm10x_tcgen05_guardrail_trap_unallocated_columns_being_dealloced,@function
        .size           $__internal_2_$__cuda_sm10x_tcgen05_guardrail_trap_unallocated_columns_being_dealloced,(.L_x_31 - $__internal_2_$__cuda_sm10x_tcgen05_guardrail_trap_unallocated_columns_being_dealloced)
$__internal_2_$__cuda_sm10x_tcgen05_guardrail_trap_unallocated_columns_being_dealloced:
[----:B------:R-:W-:Y:S05]  /*c5b0*/  BPT.TRAP 0x1 ;  /* 0x000000040000795c */ /* 0x000fea0000300000 */
[----:B------:R-:W-:-:S04]  /*c5c0*/  IMAD.MOV.U32 R3, RZ, RZ, 0x0 ;  /* 0x00000000ff037424 */ /* 0x000fc800078e00ff */
[----:B------:R-:W-:Y:S05]  /*c5d0*/  RET.REL.NODEC R2 `(attn_fwd) ;  /* 0xffffff3802887950 */ /* 0x000fea0003c3ffff */
.L_x_28:
[----:B------:R-:W-:-:S00]  /*c5e0*/  BRA `(.L_x_28) ;  /* 0xfffffffc00fc7947 */ /* 0x000fc0000383ffff */
[----:B------:R-:W-:-:S00]  /*c5f0*/  NOP ;  /* 0x0000000000007918 */ /* 0x000fc00000000000 */
        /* <DEDUP_REMOVED lines=8> */
.L_x_31:


//--------------------- .nv.global.init           --------------------------
	.section	.nv.global.init,"aw",@progbits
.nv.global.init:
	.type		_$_str,@object
	.size		_$_str,(.L_3 - _$_str)
_$_str:
        /*0000*/ 	.byte	0x5f, 0x5f, 0x43, 0x55, 0x44, 0x41, 0x5f, 0x46, 0x54, 0x5a, 0x00
.L_3:


//--------------------- .nv.shared.attn_fwd       --------------------------
	.section	.nv.shared.attn_fwd,"aw",@nobits
	.sectionflags	@""
	.align	16
	.zero		1024


//--------------------- .nv.shared.reserved.0     --------------------------
	.section	.nv.shared.reserved.0,"aw",@nobits
	.align	8
	.weak		__nv_reservedSMEM_offset_0_alias
	.size		__nv_reservedSMEM_offset_0_alias, 0, 64
	.other		__nv_reservedSMEM_offset_0_alias,@"STO_CUDA_RESERVED_SHARED STV_DEFAULT"
__nv_reservedSMEM_offset_0_alias:
	.zero		0
.nv.shared.reserved.0:
	.zero		64
	.weak		__nv_reservedSMEM_allocation_phase
	.type		__nv_reservedSMEM_allocation_phase,@object
	.size		__nv_reservedSMEM_allocation_phase,(.L_0 - __nv_reservedSMEM_allocation_phase)
__nv_reservedSMEM_allocation_phase:
	.zero		1
.L_0:
	.zero		7
	.weak		__nv_reservedSMEM_devtool_atexit_pc
	.type		__nv_reservedSMEM_devtool_atexit_pc,@object
	.size		__nv_reservedSMEM_devtool_atexit_pc,(__nv_reservedSMEM_allocation_mask - __nv_reservedSMEM_devtool_atexit_pc)
__nv_reservedSMEM_devtool_atexit_pc:
	.zero		8
	.weak		__nv_reservedSMEM_allocation_mask
	.type		__nv_reservedSMEM_allocation_mask,@object
	.size		__nv_reservedSMEM_allocation_mask,(.L_2 - __nv_reservedSMEM_allocation_mask)
__nv_reservedSMEM_allocation_mask:
	.zero		4
.L_2:


//--------------------- .nv.constant0.attn_fwd    --------------------------
	.section	.nv.constant0.attn_fwd,"a",@progbits
	.sectionflags	@""
	.align	4
.nv.constant0.attn_fwd:
	.zero		1032


//--------------------- SYMBOLS --------------------------

	.type		.nv.reservedSmem.offset0,@object
	.size		.nv.reservedSmem.offset0,0x4
	.type		.nv.reservedSmem.cap,@object
	.size		.nv.reservedSmem.cap,0x4
